//
// Generated by NVIDIA NVVM Compiler
//
// Compiler Build ID: CL-36424714
// Cuda compilation tools, release 13.0, V13.0.88
// Based on NVVM 20.0.0
//

.version 9.0
.target sm_100
.address_size 64

	// .globl	_Z10paddedGemmILi64ELi64ELi16ELi4ELi4EEvPKfS1_Pfiii
// _ZZ10paddedGemmILi64ELi64ELi16ELi4ELi4EEvPKfS1_PfiiiE2As has been demoted
// _ZZ10paddedGemmILi64ELi64ELi16ELi4ELi4EEvPKfS1_PfiiiE2Bs has been demoted
// _ZZ12swizzledGemmILi64ELi64ELi16ELi4ELi4ELi2EEvPKfS1_PfiiiE2As has been demoted
// _ZZ12swizzledGemmILi64ELi64ELi16ELi4ELi4ELi2EEvPKfS1_PfiiiE2Bs has been demoted

.visible .entry _Z10paddedGemmILi64ELi64ELi16ELi4ELi4EEvPKfS1_Pfiii(
	.param .u64 .ptr .align 1 _Z10paddedGemmILi64ELi64ELi16ELi4ELi4EEvPKfS1_Pfiii_param_0,
	.param .u64 .ptr .align 1 _Z10paddedGemmILi64ELi64ELi16ELi4ELi4EEvPKfS1_Pfiii_param_1,
	.param .u64 .ptr .align 1 _Z10paddedGemmILi64ELi64ELi16ELi4ELi4EEvPKfS1_Pfiii_param_2,
	.param .u32 _Z10paddedGemmILi64ELi64ELi16ELi4ELi4EEvPKfS1_Pfiii_param_3,
	.param .u32 _Z10paddedGemmILi64ELi64ELi16ELi4ELi4EEvPKfS1_Pfiii_param_4,
	.param .u32 _Z10paddedGemmILi64ELi64ELi16ELi4ELi4EEvPKfS1_Pfiii_param_5
)
{
	.reg .pred 	%p<60>;
	.reg .b16 	%rs<6>;
	.reg .b32 	%r<76>;
	.reg .b32 	%f<459>;
	.reg .b64 	%rd<21>;
	// demoted variable
	.shared .align 4 .b8 _ZZ10paddedGemmILi64ELi64ELi16ELi4ELi4EEvPKfS1_PfiiiE2As[4160];
	// demoted variable
	.shared .align 4 .b8 _ZZ10paddedGemmILi64ELi64ELi16ELi4ELi4EEvPKfS1_PfiiiE2Bs[4160];
	ld.param.u64 	%rd8, [_Z10paddedGemmILi64ELi64ELi16ELi4ELi4EEvPKfS1_Pfiii_param_2];
	ld.param.u32 	%r38, [_Z10paddedGemmILi64ELi64ELi16ELi4ELi4EEvPKfS1_Pfiii_param_3];
	ld.param.u32 	%r39, [_Z10paddedGemmILi64ELi64ELi16ELi4ELi4EEvPKfS1_Pfiii_param_4];
	ld.param.u32 	%r40, [_Z10paddedGemmILi64ELi64ELi16ELi4ELi4EEvPKfS1_Pfiii_param_5];
	cvta.to.global.u64 	%rd1, %rd8;
	mov.u32 	%r1, %tid.x;
	mov.u32 	%r2, %tid.y;
	mov.u32 	%r41, %ctaid.y;
	shl.b32 	%r3, %r41, 6;
	shl.b32 	%r42, %r2, 2;
	add.s32 	%r4, %r3, %r42;
	mov.u32 	%r43, %ctaid.x;
	shl.b32 	%r5, %r43, 6;
	shl.b32 	%r44, %r1, 2;
	add.s32 	%r6, %r5, %r44;
	shl.b32 	%r45, %r2, 4;
	add.s32 	%r7, %r45, %r1;
	setp.lt.s32 	%p1, %r40, 1;
	mov.f32 	%f443, 0f00000000;
	mov.f32 	%f444, %f443;
	mov.f32 	%f445, %f443;
	mov.f32 	%f446, %f443;
	mov.f32 	%f447, %f443;
	mov.f32 	%f448, %f443;
	mov.f32 	%f449, %f443;
	mov.f32 	%f450, %f443;
	mov.f32 	%f451, %f443;
	mov.f32 	%f452, %f443;
	mov.f32 	%f453, %f443;
	mov.f32 	%f454, %f443;
	mov.f32 	%f455, %f443;
	mov.f32 	%f456, %f443;
	mov.f32 	%f457, %f443;
	mov.f32 	%f458, %f443;
	@%p1 bra 	$L__BB0_12;
	shr.u32 	%r8, %r7, 6;
	cvt.u16.u32 	%rs1, %r2;
	shl.b16 	%rs2, %rs1, 4;
	cvt.u16.u32 	%rs3, %r1;
	add.s16 	%rs4, %rs2, %rs3;
	cvt.u32.u16 	%r47, %rs4;
	and.b32  	%r48, %r47, 63;
	and.b16  	%rs5, %rs4, 63;
	mul.wide.u16 	%r49, %rs5, 4;
	mad.lo.s32 	%r50, %r8, 260, %r49;
	mov.u32 	%r51, _ZZ10paddedGemmILi64ELi64ELi16ELi4ELi4EEvPKfS1_PfiiiE2As;
	add.s32 	%r9, %r51, %r50;
	add.s32 	%r52, %r3, %r48;
	mad.lo.s32 	%r10, %r40, %r52, %r8;
	mov.b32 	%r70, 0;
	mov.f32 	%f443, 0f00000000;
$L__BB0_2:
	setp.gt.u32 	%p2, %r7, 1023;
	@%p2 bra 	$L__BB0_11;
	add.s32 	%r72, %r10, %r70;
	add.s32 	%r71, %r8, %r70;
	mov.u32 	%r73, %r9;
	mov.u32 	%r74, %r7;
$L__BB0_4:
	and.b32  	%r53, %r74, 63;
	add.s32 	%r55, %r53, %r3;
	setp.ge.s32 	%p3, %r71, %r40;
	setp.ge.s32 	%p4, %r55, %r38;
	mov.f32 	%f441, 0f00000000;
	or.pred  	%p5, %p3, %p4;
	@%p5 bra 	$L__BB0_6;
	ld.param.u64 	%rd19, [_Z10paddedGemmILi64ELi64ELi16ELi4ELi4EEvPKfS1_Pfiii_param_0];
	cvta.to.global.u64 	%rd9, %rd19;
	mul.wide.u32 	%rd10, %r72, 4;
	add.s64 	%rd11, %rd9, %rd10;
	ld.global.nc.f32 	%f441, [%rd11];
$L__BB0_6:
	st.shared.f32 	[%r73], %f441;
	add.s32 	%r18, %r74, 256;
	add.s32 	%r73, %r73, 1040;
	add.s32 	%r72, %r72, 4;
	add.s32 	%r71, %r71, 4;
	setp.lt.u32 	%p6, %r74, 768;
	mov.u32 	%r74, %r18;
	@%p6 bra 	$L__BB0_4;
	mov.u32 	%r75, %r7;
$L__BB0_8:
	shr.u32 	%r23, %r75, 6;
	and.b32  	%r24, %r75, 63;
	add.s32 	%r25, %r23, %r70;
	add.s32 	%r26, %r24, %r5;
	setp.ge.s32 	%p7, %r25, %r40;
	setp.ge.s32 	%p8, %r26, %r39;
	mov.f32 	%f442, 0f00000000;
	or.pred  	%p9, %p7, %p8;
	@%p9 bra 	$L__BB0_10;
	ld.param.u64 	%rd20, [_Z10paddedGemmILi64ELi64ELi16ELi4ELi4EEvPKfS1_Pfiii_param_1];
	mad.lo.s32 	%r56, %r25, %r39, %r26;
	cvta.to.global.u64 	%rd12, %rd20;
	mul.wide.s32 	%rd13, %r56, 4;
	add.s64 	%rd14, %rd12, %rd13;
	ld.global.nc.f32 	%f442, [%rd14];
$L__BB0_10:
	mov.u32 	%r57, _ZZ10paddedGemmILi64ELi64ELi16ELi4ELi4EEvPKfS1_PfiiiE2Bs;
	mad.lo.s32 	%r58, %r23, 260, %r57;
	shl.b32 	%r59, %r24, 2;
	add.s32 	%r60, %r58, %r59;
	st.shared.f32 	[%r60], %f442;
	add.s32 	%r27, %r75, 256;
	setp.lt.u32 	%p10, %r75, 768;
	mov.u32 	%r75, %r27;
	@%p10 bra 	$L__BB0_8;
$L__BB0_11:
	bar.sync 	0;
	mov.u32 	%r61, %tid.y;
	shl.b32 	%r62, %r61, 4;
	mov.u32 	%r63, _ZZ10paddedGemmILi64ELi64ELi16ELi4ELi4EEvPKfS1_PfiiiE2As;
	add.s32 	%r64, %r63, %r62;
	ld.shared.f32 	%f57, [%r64];
	ld.shared.f32 	%f58, [%r64+4];
	ld.shared.f32 	%f59, [%r64+8];
	ld.shared.f32 	%f60, [%r64+12];
	mov.u32 	%r65, %tid.x;
	shl.b32 	%r66, %r65, 4;
	mov.u32 	%r67, _ZZ10paddedGemmILi64ELi64ELi16ELi4ELi4EEvPKfS1_PfiiiE2Bs;
	add.s32 	%r68, %r67, %r66;
	ld.shared.f32 	%f61, [%r68];
	ld.shared.f32 	%f62, [%r68+4];
	ld.shared.f32 	%f63, [%r68+8];
	ld.shared.f32 	%f64, [%r68+12];
	fma.rn.f32 	%f65, %f57, %f61, %f450;
	fma.rn.f32 	%f66, %f57, %f62, %f449;
	fma.rn.f32 	%f67, %f57, %f63, %f448;
	fma.rn.f32 	%f68, %f57, %f64, %f447;
	fma.rn.f32 	%f69, %f58, %f61, %f446;
	fma.rn.f32 	%f70, %f58, %f62, %f445;
	fma.rn.f32 	%f71, %f58, %f63, %f444;
	fma.rn.f32 	%f72, %f58, %f64, %f443;
	fma.rn.f32 	%f73, %f59, %f61, %f451;
	fma.rn.f32 	%f74, %f59, %f62, %f452;
	fma.rn.f32 	%f75, %f59, %f63, %f453;
	fma.rn.f32 	%f76, %f59, %f64, %f454;
	fma.rn.f32 	%f77, %f60, %f61, %f455;
	fma.rn.f32 	%f78, %f60, %f62, %f456;
	fma.rn.f32 	%f79, %f60, %f63, %f457;
	fma.rn.f32 	%f80, %f60, %f64, %f458;
	ld.shared.f32 	%f81, [%r64+260];
	ld.shared.f32 	%f82, [%r64+264];
	ld.shared.f32 	%f83, [%r64+268];
	ld.shared.f32 	%f84, [%r64+272];
	ld.shared.f32 	%f85, [%r68+260];
	ld.shared.f32 	%f86, [%r68+264];
	ld.shared.f32 	%f87, [%r68+268];
	ld.shared.f32 	%f88, [%r68+272];
	fma.rn.f32 	%f89, %f81, %f85, %f65;
	fma.rn.f32 	%f90, %f81, %f86, %f66;
	fma.rn.f32 	%f91, %f81, %f87, %f67;
	fma.rn.f32 	%f92, %f81, %f88, %f68;
	fma.rn.f32 	%f93, %f82, %f85, %f69;
	fma.rn.f32 	%f94, %f82, %f86, %f70;
	fma.rn.f32 	%f95, %f82, %f87, %f71;
	fma.rn.f32 	%f96, %f82, %f88, %f72;
	fma.rn.f32 	%f97, %f83, %f85, %f73;
	fma.rn.f32 	%f98, %f83, %f86, %f74;
	fma.rn.f32 	%f99, %f83, %f87, %f75;
	fma.rn.f32 	%f100, %f83, %f88, %f76;
	fma.rn.f32 	%f101, %f84, %f85, %f77;
	fma.rn.f32 	%f102, %f84, %f86, %f78;
	fma.rn.f32 	%f103, %f84, %f87, %f79;
	fma.rn.f32 	%f104, %f84, %f88, %f80;
	ld.shared.f32 	%f105, [%r64+520];
	ld.shared.f32 	%f106, [%r64+524];
	ld.shared.f32 	%f107, [%r64+528];
	ld.shared.f32 	%f108, [%r64+532];
	ld.shared.f32 	%f109, [%r68+520];
	ld.shared.f32 	%f110, [%r68+524];
	ld.shared.f32 	%f111, [%r68+528];
	ld.shared.f32 	%f112, [%r68+532];
	fma.rn.f32 	%f113, %f105, %f109, %f89;
	fma.rn.f32 	%f114, %f105, %f110, %f90;
	fma.rn.f32 	%f115, %f105, %f111, %f91;
	fma.rn.f32 	%f116, %f105, %f112, %f92;
	fma.rn.f32 	%f117, %f106, %f109, %f93;
	fma.rn.f32 	%f118, %f106, %f110, %f94;
	fma.rn.f32 	%f119, %f106, %f111, %f95;
	fma.rn.f32 	%f120, %f106, %f112, %f96;
	fma.rn.f32 	%f121, %f107, %f109, %f97;
	fma.rn.f32 	%f122, %f107, %f110, %f98;
	fma.rn.f32 	%f123, %f107, %f111, %f99;
	fma.rn.f32 	%f124, %f107, %f112, %f100;
	fma.rn.f32 	%f125, %f108, %f109, %f101;
	fma.rn.f32 	%f126, %f108, %f110, %f102;
	fma.rn.f32 	%f127, %f108, %f111, %f103;
	fma.rn.f32 	%f128, %f108, %f112, %f104;
	ld.shared.f32 	%f129, [%r64+780];
	ld.shared.f32 	%f130, [%r64+784];
	ld.shared.f32 	%f131, [%r64+788];
	ld.shared.f32 	%f132, [%r64+792];
	ld.shared.f32 	%f133, [%r68+780];
	ld.shared.f32 	%f134, [%r68+784];
	ld.shared.f32 	%f135, [%r68+788];
	ld.shared.f32 	%f136, [%r68+792];
	fma.rn.f32 	%f137, %f129, %f133, %f113;
	fma.rn.f32 	%f138, %f129, %f134, %f114;
	fma.rn.f32 	%f139, %f129, %f135, %f115;
	fma.rn.f32 	%f140, %f129, %f136, %f116;
	fma.rn.f32 	%f141, %f130, %f133, %f117;
	fma.rn.f32 	%f142, %f130, %f134, %f118;
	fma.rn.f32 	%f143, %f130, %f135, %f119;
	fma.rn.f32 	%f144, %f130, %f136, %f120;
	fma.rn.f32 	%f145, %f131, %f133, %f121;
	fma.rn.f32 	%f146, %f131, %f134, %f122;
	fma.rn.f32 	%f147, %f131, %f135, %f123;
	fma.rn.f32 	%f148, %f131, %f136, %f124;
	fma.rn.f32 	%f149, %f132, %f133, %f125;
	fma.rn.f32 	%f150, %f132, %f134, %f126;
	fma.rn.f32 	%f151, %f132, %f135, %f127;
	fma.rn.f32 	%f152, %f132, %f136, %f128;
	ld.shared.f32 	%f153, [%r64+1040];
	ld.shared.f32 	%f154, [%r64+1044];
	ld.shared.f32 	%f155, [%r64+1048];
	ld.shared.f32 	%f156, [%r64+1052];
	ld.shared.f32 	%f157, [%r68+1040];
	ld.shared.f32 	%f158, [%r68+1044];
	ld.shared.f32 	%f159, [%r68+1048];
	ld.shared.f32 	%f160, [%r68+1052];
	fma.rn.f32 	%f161, %f153, %f157, %f137;
	fma.rn.f32 	%f162, %f153, %f158, %f138;
	fma.rn.f32 	%f163, %f153, %f159, %f139;
	fma.rn.f32 	%f164, %f153, %f160, %f140;
	fma.rn.f32 	%f165, %f154, %f157, %f141;
	fma.rn.f32 	%f166, %f154, %f158, %f142;
	fma.rn.f32 	%f167, %f154, %f159, %f143;
	fma.rn.f32 	%f168, %f154, %f160, %f144;
	fma.rn.f32 	%f169, %f155, %f157, %f145;
	fma.rn.f32 	%f170, %f155, %f158, %f146;
	fma.rn.f32 	%f171, %f155, %f159, %f147;
	fma.rn.f32 	%f172, %f155, %f160, %f148;
	fma.rn.f32 	%f173, %f156, %f157, %f149;
	fma.rn.f32 	%f174, %f156, %f158, %f150;
	fma.rn.f32 	%f175, %f156, %f159, %f151;
	fma.rn.f32 	%f176, %f156, %f160, %f152;
	ld.shared.f32 	%f177, [%r64+1300];
	ld.shared.f32 	%f178, [%r64+1304];
	ld.shared.f32 	%f179, [%r64+1308];
	ld.shared.f32 	%f180, [%r64+1312];
	ld.shared.f32 	%f181, [%r68+1300];
	ld.shared.f32 	%f182, [%r68+1304];
	ld.shared.f32 	%f183, [%r68+1308];
	ld.shared.f32 	%f184, [%r68+1312];
	fma.rn.f32 	%f185, %f177, %f181, %f161;
	fma.rn.f32 	%f186, %f177, %f182, %f162;
	fma.rn.f32 	%f187, %f177, %f183, %f163;
	fma.rn.f32 	%f188, %f177, %f184, %f164;
	fma.rn.f32 	%f189, %f178, %f181, %f165;
	fma.rn.f32 	%f190, %f178, %f182, %f166;
	fma.rn.f32 	%f191, %f178, %f183, %f167;
	fma.rn.f32 	%f192, %f178, %f184, %f168;
	fma.rn.f32 	%f193, %f179, %f181, %f169;
	fma.rn.f32 	%f194, %f179, %f182, %f170;
	fma.rn.f32 	%f195, %f179, %f183, %f171;
	fma.rn.f32 	%f196, %f179, %f184, %f172;
	fma.rn.f32 	%f197, %f180, %f181, %f173;
	fma.rn.f32 	%f198, %f180, %f182, %f174;
	fma.rn.f32 	%f199, %f180, %f183, %f175;
	fma.rn.f32 	%f200, %f180, %f184, %f176;
	ld.shared.f32 	%f201, [%r64+1560];
	ld.shared.f32 	%f202, [%r64+1564];
	ld.shared.f32 	%f203, [%r64+1568];
	ld.shared.f32 	%f204, [%r64+1572];
	ld.shared.f32 	%f205, [%r68+1560];
	ld.shared.f32 	%f206, [%r68+1564];
	ld.shared.f32 	%f207, [%r68+1568];
	ld.shared.f32 	%f208, [%r68+1572];
	fma.rn.f32 	%f209, %f201, %f205, %f185;
	fma.rn.f32 	%f210, %f201, %f206, %f186;
	fma.rn.f32 	%f211, %f201, %f207, %f187;
	fma.rn.f32 	%f212, %f201, %f208, %f188;
	fma.rn.f32 	%f213, %f202, %f205, %f189;
	fma.rn.f32 	%f214, %f202, %f206, %f190;
	fma.rn.f32 	%f215, %f202, %f207, %f191;
	fma.rn.f32 	%f216, %f202, %f208, %f192;
	fma.rn.f32 	%f217, %f203, %f205, %f193;
	fma.rn.f32 	%f218, %f203, %f206, %f194;
	fma.rn.f32 	%f219, %f203, %f207, %f195;
	fma.rn.f32 	%f220, %f203, %f208, %f196;
	fma.rn.f32 	%f221, %f204, %f205, %f197;
	fma.rn.f32 	%f222, %f204, %f206, %f198;
	fma.rn.f32 	%f223, %f204, %f207, %f199;
	fma.rn.f32 	%f224, %f204, %f208, %f200;
	ld.shared.f32 	%f225, [%r64+1820];
	ld.shared.f32 	%f226, [%r64+1824];
	ld.shared.f32 	%f227, [%r64+1828];
	ld.shared.f32 	%f228, [%r64+1832];
	ld.shared.f32 	%f229, [%r68+1820];
	ld.shared.f32 	%f230, [%r68+1824];
	ld.shared.f32 	%f231, [%r68+1828];
	ld.shared.f32 	%f232, [%r68+1832];
	fma.rn.f32 	%f233, %f225, %f229, %f209;
	fma.rn.f32 	%f234, %f225, %f230, %f210;
	fma.rn.f32 	%f235, %f225, %f231, %f211;
	fma.rn.f32 	%f236, %f225, %f232, %f212;
	fma.rn.f32 	%f237, %f226, %f229, %f213;
	fma.rn.f32 	%f238, %f226, %f230, %f214;
	fma.rn.f32 	%f239, %f226, %f231, %f215;
	fma.rn.f32 	%f240, %f226, %f232, %f216;
	fma.rn.f32 	%f241, %f227, %f229, %f217;
	fma.rn.f32 	%f242, %f227, %f230, %f218;
	fma.rn.f32 	%f243, %f227, %f231, %f219;
	fma.rn.f32 	%f244, %f227, %f232, %f220;
	fma.rn.f32 	%f245, %f228, %f229, %f221;
	fma.rn.f32 	%f246, %f228, %f230, %f222;
	fma.rn.f32 	%f247, %f228, %f231, %f223;
	fma.rn.f32 	%f248, %f228, %f232, %f224;
	ld.shared.f32 	%f249, [%r64+2080];
	ld.shared.f32 	%f250, [%r64+2084];
	ld.shared.f32 	%f251, [%r64+2088];
	ld.shared.f32 	%f252, [%r64+2092];
	ld.shared.f32 	%f253, [%r68+2080];
	ld.shared.f32 	%f254, [%r68+2084];
	ld.shared.f32 	%f255, [%r68+2088];
	ld.shared.f32 	%f256, [%r68+2092];
	fma.rn.f32 	%f257, %f249, %f253, %f233;
	fma.rn.f32 	%f258, %f249, %f254, %f234;
	fma.rn.f32 	%f259, %f249, %f255, %f235;
	fma.rn.f32 	%f260, %f249, %f256, %f236;
	fma.rn.f32 	%f261, %f250, %f253, %f237;
	fma.rn.f32 	%f262, %f250, %f254, %f238;
	fma.rn.f32 	%f263, %f250, %f255, %f239;
	fma.rn.f32 	%f264, %f250, %f256, %f240;
	fma.rn.f32 	%f265, %f251, %f253, %f241;
	fma.rn.f32 	%f266, %f251, %f254, %f242;
	fma.rn.f32 	%f267, %f251, %f255, %f243;
	fma.rn.f32 	%f268, %f251, %f256, %f244;
	fma.rn.f32 	%f269, %f252, %f253, %f245;
	fma.rn.f32 	%f270, %f252, %f254, %f246;
	fma.rn.f32 	%f271, %f252, %f255, %f247;
	fma.rn.f32 	%f272, %f252, %f256, %f248;
	ld.shared.f32 	%f273, [%r64+2340];
	ld.shared.f32 	%f274, [%r64+2344];
	ld.shared.f32 	%f275, [%r64+2348];
	ld.shared.f32 	%f276, [%r64+2352];
	ld.shared.f32 	%f277, [%r68+2340];
	ld.shared.f32 	%f278, [%r68+2344];
	ld.shared.f32 	%f279, [%r68+2348];
	ld.shared.f32 	%f280, [%r68+2352];
	fma.rn.f32 	%f281, %f273, %f277, %f257;
	fma.rn.f32 	%f282, %f273, %f278, %f258;
	fma.rn.f32 	%f283, %f273, %f279, %f259;
	fma.rn.f32 	%f284, %f273, %f280, %f260;
	fma.rn.f32 	%f285, %f274, %f277, %f261;
	fma.rn.f32 	%f286, %f274, %f278, %f262;
	fma.rn.f32 	%f287, %f274, %f279, %f263;
	fma.rn.f32 	%f288, %f274, %f280, %f264;
	fma.rn.f32 	%f289, %f275, %f277, %f265;
	fma.rn.f32 	%f290, %f275, %f278, %f266;
	fma.rn.f32 	%f291, %f275, %f279, %f267;
	fma.rn.f32 	%f292, %f275, %f280, %f268;
	fma.rn.f32 	%f293, %f276, %f277, %f269;
	fma.rn.f32 	%f294, %f276, %f278, %f270;
	fma.rn.f32 	%f295, %f276, %f279, %f271;
	fma.rn.f32 	%f296, %f276, %f280, %f272;
	ld.shared.f32 	%f297, [%r64+2600];
	ld.shared.f32 	%f298, [%r64+2604];
	ld.shared.f32 	%f299, [%r64+2608];
	ld.shared.f32 	%f300, [%r64+2612];
	ld.shared.f32 	%f301, [%r68+2600];
	ld.shared.f32 	%f302, [%r68+2604];
	ld.shared.f32 	%f303, [%r68+2608];
	ld.shared.f32 	%f304, [%r68+2612];
	fma.rn.f32 	%f305, %f297, %f301, %f281;
	fma.rn.f32 	%f306, %f297, %f302, %f282;
	fma.rn.f32 	%f307, %f297, %f303, %f283;
	fma.rn.f32 	%f308, %f297, %f304, %f284;
	fma.rn.f32 	%f309, %f298, %f301, %f285;
	fma.rn.f32 	%f310, %f298, %f302, %f286;
	fma.rn.f32 	%f311, %f298, %f303, %f287;
	fma.rn.f32 	%f312, %f298, %f304, %f288;
	fma.rn.f32 	%f313, %f299, %f301, %f289;
	fma.rn.f32 	%f314, %f299, %f302, %f290;
	fma.rn.f32 	%f315, %f299, %f303, %f291;
	fma.rn.f32 	%f316, %f299, %f304, %f292;
	fma.rn.f32 	%f317, %f300, %f301, %f293;
	fma.rn.f32 	%f318, %f300, %f302, %f294;
	fma.rn.f32 	%f319, %f300, %f303, %f295;
	fma.rn.f32 	%f320, %f300, %f304, %f296;
	ld.shared.f32 	%f321, [%r64+2860];
	ld.shared.f32 	%f322, [%r64+2864];
	ld.shared.f32 	%f323, [%r64+2868];
	ld.shared.f32 	%f324, [%r64+2872];
	ld.shared.f32 	%f325, [%r68+2860];
	ld.shared.f32 	%f326, [%r68+2864];
	ld.shared.f32 	%f327, [%r68+2868];
	ld.shared.f32 	%f328, [%r68+2872];
	fma.rn.f32 	%f329, %f321, %f325, %f305;
	fma.rn.f32 	%f330, %f321, %f326, %f306;
	fma.rn.f32 	%f331, %f321, %f327, %f307;
	fma.rn.f32 	%f332, %f321, %f328, %f308;
	fma.rn.f32 	%f333, %f322, %f325, %f309;
	fma.rn.f32 	%f334, %f322, %f326, %f310;
	fma.rn.f32 	%f335, %f322, %f327, %f311;
	fma.rn.f32 	%f336, %f322, %f328, %f312;
	fma.rn.f32 	%f337, %f323, %f325, %f313;
	fma.rn.f32 	%f338, %f323, %f326, %f314;
	fma.rn.f32 	%f339, %f323, %f327, %f315;
	fma.rn.f32 	%f340, %f323, %f328, %f316;
	fma.rn.f32 	%f341, %f324, %f325, %f317;
	fma.rn.f32 	%f342, %f324, %f326, %f318;
	fma.rn.f32 	%f343, %f324, %f327, %f319;
	fma.rn.f32 	%f344, %f324, %f328, %f320;
	ld.shared.f32 	%f345, [%r64+3120];
	ld.shared.f32 	%f346, [%r64+3124];
	ld.shared.f32 	%f347, [%r64+3128];
	ld.shared.f32 	%f348, [%r64+3132];
	ld.shared.f32 	%f349, [%r68+3120];
	ld.shared.f32 	%f350, [%r68+3124];
	ld.shared.f32 	%f351, [%r68+3128];
	ld.shared.f32 	%f352, [%r68+3132];
	fma.rn.f32 	%f353, %f345, %f349, %f329;
	fma.rn.f32 	%f354, %f345, %f350, %f330;
	fma.rn.f32 	%f355, %f345, %f351, %f331;
	fma.rn.f32 	%f356, %f345, %f352, %f332;
	fma.rn.f32 	%f357, %f346, %f349, %f333;
	fma.rn.f32 	%f358, %f346, %f350, %f334;
	fma.rn.f32 	%f359, %f346, %f351, %f335;
	fma.rn.f32 	%f360, %f346, %f352, %f336;
	fma.rn.f32 	%f361, %f347, %f349, %f337;
	fma.rn.f32 	%f362, %f347, %f350, %f338;
	fma.rn.f32 	%f363, %f347, %f351, %f339;
	fma.rn.f32 	%f364, %f347, %f352, %f340;
	fma.rn.f32 	%f365, %f348, %f349, %f341;
	fma.rn.f32 	%f366, %f348, %f350, %f342;
	fma.rn.f32 	%f367, %f348, %f351, %f343;
	fma.rn.f32 	%f368, %f348, %f352, %f344;
	ld.shared.f32 	%f369, [%r64+3380];
	ld.shared.f32 	%f370, [%r64+3384];
	ld.shared.f32 	%f371, [%r64+3388];
	ld.shared.f32 	%f372, [%r64+3392];
	ld.shared.f32 	%f373, [%r68+3380];
	ld.shared.f32 	%f374, [%r68+3384];
	ld.shared.f32 	%f375, [%r68+3388];
	ld.shared.f32 	%f376, [%r68+3392];
	fma.rn.f32 	%f377, %f369, %f373, %f353;
	fma.rn.f32 	%f378, %f369, %f374, %f354;
	fma.rn.f32 	%f379, %f369, %f375, %f355;
	fma.rn.f32 	%f380, %f369, %f376, %f356;
	fma.rn.f32 	%f381, %f370, %f373, %f357;
	fma.rn.f32 	%f382, %f370, %f374, %f358;
	fma.rn.f32 	%f383, %f370, %f375, %f359;
	fma.rn.f32 	%f384, %f370, %f376, %f360;
	fma.rn.f32 	%f385, %f371, %f373, %f361;
	fma.rn.f32 	%f386, %f371, %f374, %f362;
	fma.rn.f32 	%f387, %f371, %f375, %f363;
	fma.rn.f32 	%f388, %f371, %f376, %f364;
	fma.rn.f32 	%f389, %f372, %f373, %f365;
	fma.rn.f32 	%f390, %f372, %f374, %f366;
	fma.rn.f32 	%f391, %f372, %f375, %f367;
	fma.rn.f32 	%f392, %f372, %f376, %f368;
	ld.shared.f32 	%f393, [%r64+3640];
	ld.shared.f32 	%f394, [%r64+3644];
	ld.shared.f32 	%f395, [%r64+3648];
	ld.shared.f32 	%f396, [%r64+3652];
	ld.shared.f32 	%f397, [%r68+3640];
	ld.shared.f32 	%f398, [%r68+3644];
	ld.shared.f32 	%f399, [%r68+3648];
	ld.shared.f32 	%f400, [%r68+3652];
	fma.rn.f32 	%f401, %f393, %f397, %f377;
	fma.rn.f32 	%f402, %f393, %f398, %f378;
	fma.rn.f32 	%f403, %f393, %f399, %f379;
	fma.rn.f32 	%f404, %f393, %f400, %f380;
	fma.rn.f32 	%f405, %f394, %f397, %f381;
	fma.rn.f32 	%f406, %f394, %f398, %f382;
	fma.rn.f32 	%f407, %f394, %f399, %f383;
	fma.rn.f32 	%f408, %f394, %f400, %f384;
	fma.rn.f32 	%f409, %f395, %f397, %f385;
	fma.rn.f32 	%f410, %f395, %f398, %f386;
	fma.rn.f32 	%f411, %f395, %f399, %f387;
	fma.rn.f32 	%f412, %f395, %f400, %f388;
	fma.rn.f32 	%f413, %f396, %f397, %f389;
	fma.rn.f32 	%f414, %f396, %f398, %f390;
	fma.rn.f32 	%f415, %f396, %f399, %f391;
	fma.rn.f32 	%f416, %f396, %f400, %f392;
	ld.shared.f32 	%f417, [%r64+3900];
	ld.shared.f32 	%f418, [%r64+3904];
	ld.shared.f32 	%f419, [%r64+3908];
	ld.shared.f32 	%f420, [%r64+3912];
	ld.shared.f32 	%f421, [%r68+3900];
	ld.shared.f32 	%f422, [%r68+3904];
	ld.shared.f32 	%f423, [%r68+3908];
	ld.shared.f32 	%f424, [%r68+3912];
	fma.rn.f32 	%f450, %f417, %f421, %f401;
	fma.rn.f32 	%f449, %f417, %f422, %f402;
	fma.rn.f32 	%f448, %f417, %f423, %f403;
	fma.rn.f32 	%f447, %f417, %f424, %f404;
	fma.rn.f32 	%f446, %f418, %f421, %f405;
	fma.rn.f32 	%f445, %f418, %f422, %f406;
	fma.rn.f32 	%f444, %f418, %f423, %f407;
	fma.rn.f32 	%f443, %f418, %f424, %f408;
	fma.rn.f32 	%f451, %f419, %f421, %f409;
	fma.rn.f32 	%f452, %f419, %f422, %f410;
	fma.rn.f32 	%f453, %f419, %f423, %f411;
	fma.rn.f32 	%f454, %f419, %f424, %f412;
	fma.rn.f32 	%f455, %f420, %f421, %f413;
	fma.rn.f32 	%f456, %f420, %f422, %f414;
	fma.rn.f32 	%f457, %f420, %f423, %f415;
	fma.rn.f32 	%f458, %f420, %f424, %f416;
	bar.sync 	0;
	add.s32 	%r70, %r70, 16;
	setp.lt.s32 	%p11, %r70, %r40;
	@%p11 bra 	$L__BB0_2;
$L__BB0_12:
	setp.ge.s32 	%p12, %r4, %r38;
	mad.lo.s32 	%r29, %r4, %r39, %r6;
	setp.ge.s32 	%p13, %r6, %r39;
	mul.wide.s32 	%rd15, %r29, 4;
	add.s64 	%rd2, %rd1, %rd15;
	or.pred  	%p14, %p12, %p13;
	@%p14 bra 	$L__BB0_14;
	st.global.f32 	[%rd2], %f450;
$L__BB0_14:
	setp.ge.s32 	%p15, %r4, %r38;
	add.s32 	%r30, %r6, 1;
	setp.ge.s32 	%p16, %r30, %r39;
	or.pred  	%p17, %p15, %p16;
	@%p17 bra 	$L__BB0_16;
	st.global.f32 	[%rd2+4], %f449;
$L__BB0_16:
	setp.ge.s32 	%p18, %r4, %r38;
	add.s32 	%r31, %r6, 2;
	setp.ge.s32 	%p19, %r31, %r39;
	or.pred  	%p20, %p18, %p19;
	@%p20 bra 	$L__BB0_18;
	st.global.f32 	[%rd2+8], %f448;
$L__BB0_18:
	setp.ge.s32 	%p21, %r4, %r38;
	add.s32 	%r32, %r6, 3;
	setp.ge.s32 	%p22, %r32, %r39;
	or.pred  	%p23, %p21, %p22;
	@%p23 bra 	$L__BB0_20;
	st.global.f32 	[%rd2+12], %f447;
$L__BB0_20:
	setp.ge.s32 	%p24, %r6, %r39;
	add.s32 	%r33, %r4, 1;
	setp.ge.s32 	%p25, %r33, %r38;
	add.s32 	%r34, %r29, %r39;
	mul.wide.s32 	%rd16, %r34, 4;
	add.s64 	%rd3, %rd1, %rd16;
	or.pred  	%p26, %p25, %p24;
	@%p26 bra 	$L__BB0_22;
	st.global.f32 	[%rd3], %f446;
$L__BB0_22:
	setp.ge.s32 	%p27, %r33, %r38;
	setp.ge.s32 	%p28, %r30, %r39;
	or.pred  	%p29, %p27, %p28;
	@%p29 bra 	$L__BB0_24;
	st.global.f32 	[%rd3+4], %f445;
$L__BB0_24:
	setp.ge.s32 	%p30, %r33, %r38;
	setp.ge.s32 	%p31, %r31, %r39;
	or.pred  	%p32, %p30, %p31;
	@%p32 bra 	$L__BB0_26;
	st.global.f32 	[%rd3+8], %f444;
$L__BB0_26:
	setp.ge.s32 	%p33, %r33, %r38;
	setp.ge.s32 	%p34, %r32, %r39;
	or.pred  	%p35, %p33, %p34;
	@%p35 bra 	$L__BB0_28;
	st.global.f32 	[%rd3+12], %f443;
$L__BB0_28:
	setp.ge.s32 	%p36, %r6, %r39;
	add.s32 	%r35, %r4, 2;
	setp.ge.s32 	%p37, %r35, %r38;
	add.s32 	%r36, %r34, %r39;
	mul.wide.s32 	%rd17, %r36, 4;
	add.s64 	%rd4, %rd1, %rd17;
	or.pred  	%p38, %p37, %p36;
	@%p38 bra 	$L__BB0_30;
	st.global.f32 	[%rd4], %f451;
$L__BB0_30:
	setp.ge.s32 	%p39, %r35, %r38;
	setp.ge.s32 	%p40, %r30, %r39;
	or.pred  	%p41, %p39, %p40;
	@%p41 bra 	$L__BB0_32;
	st.global.f32 	[%rd4+4], %f452;
$L__BB0_32:
	setp.ge.s32 	%p42, %r35, %r38;
	setp.ge.s32 	%p43, %r31, %r39;
	or.pred  	%p44, %p42, %p43;
	@%p44 bra 	$L__BB0_34;
	st.global.f32 	[%rd4+8], %f453;
$L__BB0_34:
	setp.ge.s32 	%p45, %r35, %r38;
	setp.ge.s32 	%p46, %r32, %r39;
	or.pred  	%p47, %p45, %p46;
	@%p47 bra 	$L__BB0_36;
	st.global.f32 	[%rd4+12], %f454;
$L__BB0_36:
	setp.ge.s32 	%p48, %r6, %r39;
	add.s32 	%r37, %r4, 3;
	setp.ge.s32 	%p49, %r37, %r38;
	add.s32 	%r69, %r36, %r39;
	mul.wide.s32 	%rd18, %r69, 4;
	add.s64 	%rd5, %rd1, %rd18;
	or.pred  	%p50, %p49, %p48;
	@%p50 bra 	$L__BB0_38;
	st.global.f32 	[%rd5], %f455;
$L__BB0_38:
	setp.ge.s32 	%p51, %r37, %r38;
	setp.ge.s32 	%p52, %r30, %r39;
	or.pred  	%p53, %p51, %p52;
	@%p53 bra 	$L__BB0_40;
	st.global.f32 	[%rd5+4], %f456;
$L__BB0_40:
	setp.ge.s32 	%p54, %r37, %r38;
	setp.ge.s32 	%p55, %r31, %r39;
	or.pred  	%p56, %p54, %p55;
	@%p56 bra 	$L__BB0_42;
	st.global.f32 	[%rd5+8], %f457;
$L__BB0_42:
	setp.ge.s32 	%p57, %r37, %r38;
	setp.ge.s32 	%p58, %r32, %r39;
	or.pred  	%p59, %p57, %p58;
	@%p59 bra 	$L__BB0_44;
	st.global.f32 	[%rd5+12], %f458;
$L__BB0_44:
	ret;

}
	// .globl	_Z12swizzledGemmILi64ELi64ELi16ELi4ELi4ELi2EEvPKfS1_Pfiii
.visible .entry _Z12swizzledGemmILi64ELi64ELi16ELi4ELi4ELi2EEvPKfS1_Pfiii(
	.param .u64 .ptr .align 1 _Z12swizzledGemmILi64ELi64ELi16ELi4ELi4ELi2EEvPKfS1_Pfiii_param_0,
	.param .u64 .ptr .align 1 _Z12swizzledGemmILi64ELi64ELi16ELi4ELi4ELi2EEvPKfS1_Pfiii_param_1,
	.param .u64 .ptr .align 1 _Z12swizzledGemmILi64ELi64ELi16ELi4ELi4ELi2EEvPKfS1_Pfiii_param_2,
	.param .u32 _Z12swizzledGemmILi64ELi64ELi16ELi4ELi4ELi2EEvPKfS1_Pfiii_param_3,
	.param .u32 _Z12swizzledGemmILi64ELi64ELi16ELi4ELi4ELi2EEvPKfS1_Pfiii_param_4,
	.param .u32 _Z12swizzledGemmILi64ELi64ELi16ELi4ELi4ELi2EEvPKfS1_Pfiii_param_5
)
{
	.reg .pred 	%p<60>;
	.reg .b16 	%rs<5>;
	.reg .b32 	%r<135>;
	.reg .b32 	%f<459>;
	.reg .b64 	%rd<21>;
	// demoted variable
	.shared .align 4 .b8 _ZZ12swizzledGemmILi64ELi64ELi16ELi4ELi4ELi2EEvPKfS1_PfiiiE2As[4096];
	// demoted variable
	.shared .align 4 .b8 _ZZ12swizzledGemmILi64ELi64ELi16ELi4ELi4ELi2EEvPKfS1_PfiiiE2Bs[4096];
	ld.param.u64 	%rd8, [_Z12swizzledGemmILi64ELi64ELi16ELi4ELi4ELi2EEvPKfS1_Pfiii_param_2];
	ld.param.u32 	%r66, [_Z12swizzledGemmILi64ELi64ELi16ELi4ELi4ELi2EEvPKfS1_Pfiii_param_3];
	ld.param.u32 	%r67, [_Z12swizzledGemmILi64ELi64ELi16ELi4ELi4ELi2EEvPKfS1_Pfiii_param_4];
	ld.param.u32 	%r68, [_Z12swizzledGemmILi64ELi64ELi16ELi4ELi4ELi2EEvPKfS1_Pfiii_param_5];
	cvta.to.global.u64 	%rd1, %rd8;
	mov.u32 	%r1, %tid.x;
	mov.u32 	%r2, %tid.y;
	mov.u32 	%r69, %ctaid.y;
	shl.b32 	%r3, %r69, 6;
	shl.b32 	%r4, %r2, 2;
	add.s32 	%r5, %r3, %r4;
	mov.u32 	%r70, %ctaid.x;
	shl.b32 	%r6, %r70, 6;
	shl.b32 	%r7, %r1, 2;
	add.s32 	%r8, %r6, %r7;
	shl.b32 	%r71, %r2, 4;
	add.s32 	%r9, %r71, %r1;
	setp.lt.s32 	%p1, %r68, 1;
	mov.f32 	%f443, 0f00000000;
	mov.f32 	%f444, %f443;
	mov.f32 	%f445, %f443;
	mov.f32 	%f446, %f443;
	mov.f32 	%f447, %f443;
	mov.f32 	%f448, %f443;
	mov.f32 	%f449, %f443;
	mov.f32 	%f450, %f443;
	mov.f32 	%f451, %f443;
	mov.f32 	%f452, %f443;
	mov.f32 	%f453, %f443;
	mov.f32 	%f454, %f443;
	mov.f32 	%f455, %f443;
	mov.f32 	%f456, %f443;
	mov.f32 	%f457, %f443;
	mov.f32 	%f458, %f443;
	@%p1 bra 	$L__BB1_12;
	shr.u32 	%r10, %r9, 6;
	and.b32  	%r11, %r10, 3;
	shl.b32 	%r73, %r4, 2;
	mov.u32 	%r74, _ZZ12swizzledGemmILi64ELi64ELi16ELi4ELi4ELi2EEvPKfS1_PfiiiE2As;
	add.s32 	%r12, %r74, %r73;
	shl.b32 	%r75, %r7, 2;
	mov.u32 	%r76, _ZZ12swizzledGemmILi64ELi64ELi16ELi4ELi4ELi2EEvPKfS1_PfiiiE2Bs;
	add.s32 	%r13, %r76, %r75;
	add.s32 	%r77, %r74, 256;
	xor.b32  	%r78, %r73, 4;
	add.s32 	%r14, %r77, %r78;
	add.s32 	%r79, %r73, 4;
	and.b32  	%r80, %r79, 16368;
	add.s32 	%r15, %r77, %r80;
	add.s32 	%r81, %r73, 12;
	and.b32  	%r82, %r81, 16376;
	add.s32 	%r16, %r77, %r82;
	add.s32 	%r83, %r76, 256;
	xor.b32  	%r84, %r75, 4;
	add.s32 	%r17, %r83, %r84;
	add.s32 	%r85, %r75, 4;
	and.b32  	%r86, %r85, 16368;
	add.s32 	%r18, %r83, %r86;
	add.s32 	%r87, %r75, 12;
	and.b32  	%r88, %r87, 16376;
	add.s32 	%r19, %r83, %r88;
	add.s32 	%r89, %r74, 512;
	xor.b32  	%r90, %r73, 8;
	add.s32 	%r20, %r89, %r90;
	xor.b32  	%r91, %r79, 8;
	add.s32 	%r21, %r89, %r91;
	add.s32 	%r92, %r73, 8;
	and.b32  	%r93, %r92, 16368;
	add.s32 	%r22, %r89, %r93;
	and.b32  	%r94, %r81, 16372;
	add.s32 	%r23, %r89, %r94;
	add.s32 	%r95, %r76, 512;
	xor.b32  	%r96, %r75, 8;
	add.s32 	%r24, %r95, %r96;
	xor.b32  	%r97, %r85, 8;
	add.s32 	%r25, %r95, %r97;
	add.s32 	%r98, %r75, 8;
	and.b32  	%r99, %r98, 16368;
	add.s32 	%r26, %r95, %r99;
	and.b32  	%r100, %r87, 16372;
	add.s32 	%r27, %r95, %r100;
	add.s32 	%r101, %r74, 768;
	xor.b32  	%r102, %r73, 12;
	add.s32 	%r28, %r101, %r102;
	xor.b32  	%r103, %r79, 12;
	add.s32 	%r29, %r101, %r103;
	xor.b32  	%r104, %r92, 12;
	add.s32 	%r30, %r101, %r104;
	and.b32  	%r105, %r81, 16368;
	add.s32 	%r31, %r101, %r105;
	add.s32 	%r106, %r76, 768;
	xor.b32  	%r107, %r75, 12;
	add.s32 	%r32, %r106, %r107;
	xor.b32  	%r108, %r85, 12;
	add.s32 	%r33, %r106, %r108;
	xor.b32  	%r109, %r98, 12;
	add.s32 	%r34, %r106, %r109;
	and.b32  	%r110, %r87, 16368;
	add.s32 	%r35, %r106, %r110;
	cvt.u16.u32 	%rs1, %r2;
	shl.b16 	%rs2, %rs1, 4;
	cvt.u16.u32 	%rs3, %r1;
	add.s16 	%rs4, %rs2, %rs3;
	cvt.u32.u16 	%r111, %rs4;
	and.b32  	%r112, %r111, 63;
	add.s32 	%r113, %r3, %r112;
	mad.lo.s32 	%r36, %r68, %r113, %r10;
	mov.b32 	%r129, 0;
	mov.f32 	%f443, 0f00000000;
$L__BB1_2:
	setp.gt.u32 	%p2, %r9, 1023;
	@%p2 bra 	$L__BB1_11;
	shl.b32 	%r114, %r10, 8;
	mov.u32 	%r115, _ZZ12swizzledGemmILi64ELi64ELi16ELi4ELi4ELi2EEvPKfS1_PfiiiE2As;
	add.s32 	%r132, %r115, %r114;
	add.s32 	%r131, %r36, %r129;
	add.s32 	%r130, %r10, %r129;
	mov.u32 	%r133, %r9;
$L__BB1_4:
	and.b32  	%r45, %r133, 63;
	add.s32 	%r117, %r45, %r3;
	setp.ge.s32 	%p3, %r130, %r68;
	setp.ge.s32 	%p4, %r117, %r66;
	mov.f32 	%f441, 0f00000000;
	or.pred  	%p5, %p3, %p4;
	@%p5 bra 	$L__BB1_6;
	ld.param.u64 	%rd19, [_Z12swizzledGemmILi64ELi64ELi16ELi4ELi4ELi2EEvPKfS1_Pfiii_param_0];
	cvta.to.global.u64 	%rd9, %rd19;
	mul.wide.u32 	%rd10, %r131, 4;
	add.s64 	%rd11, %rd9, %rd10;
	ld.global.nc.f32 	%f441, [%rd11];
$L__BB1_6:
	xor.b32  	%r118, %r11, %r45;
	shl.b32 	%r119, %r118, 2;
	add.s32 	%r120, %r132, %r119;
	st.shared.f32 	[%r120], %f441;
	add.s32 	%r46, %r133, 256;
	add.s32 	%r132, %r132, 1024;
	add.s32 	%r131, %r131, 4;
	add.s32 	%r130, %r130, 4;
	setp.lt.u32 	%p6, %r133, 768;
	mov.u32 	%r133, %r46;
	@%p6 bra 	$L__BB1_4;
	mov.u32 	%r134, %r9;
$L__BB1_8:
	shr.u32 	%r51, %r134, 6;
	and.b32  	%r52, %r134, 63;
	add.s32 	%r53, %r51, %r129;
	add.s32 	%r54, %r52, %r6;
	setp.ge.s32 	%p7, %r53, %r68;
	setp.ge.s32 	%p8, %r54, %r67;
	mov.f32 	%f442, 0f00000000;
	or.pred  	%p9, %p7, %p8;
	@%p9 bra 	$L__BB1_10;
	ld.param.u64 	%rd20, [_Z12swizzledGemmILi64ELi64ELi16ELi4ELi4ELi2EEvPKfS1_Pfiii_param_1];
	mad.lo.s32 	%r121, %r53, %r67, %r54;
	cvta.to.global.u64 	%rd12, %rd20;
	mul.wide.s32 	%rd13, %r121, 4;
	add.s64 	%rd14, %rd12, %rd13;
	ld.global.nc.f32 	%f442, [%rd14];
$L__BB1_10:
	shl.b32 	%r122, %r51, 8;
	mov.u32 	%r123, _ZZ12swizzledGemmILi64ELi64ELi16ELi4ELi4ELi2EEvPKfS1_PfiiiE2Bs;
	add.s32 	%r124, %r123, %r122;
	xor.b32  	%r125, %r11, %r52;
	shl.b32 	%r126, %r125, 2;
	add.s32 	%r127, %r124, %r126;
	st.shared.f32 	[%r127], %f442;
	add.s32 	%r55, %r134, 256;
	setp.lt.u32 	%p10, %r134, 768;
	mov.u32 	%r134, %r55;
	@%p10 bra 	$L__BB1_8;
$L__BB1_11:
	bar.sync 	0;
	ld.shared.f32 	%f57, [%r12];
	ld.shared.f32 	%f58, [%r12+4];
	ld.shared.f32 	%f59, [%r12+8];
	ld.shared.f32 	%f60, [%r12+12];
	ld.shared.f32 	%f61, [%r13];
	ld.shared.f32 	%f62, [%r13+4];
	ld.shared.f32 	%f63, [%r13+8];
	ld.shared.f32 	%f64, [%r13+12];
	fma.rn.f32 	%f65, %f57, %f61, %f450;
	fma.rn.f32 	%f66, %f57, %f62, %f449;
	fma.rn.f32 	%f67, %f57, %f63, %f448;
	fma.rn.f32 	%f68, %f57, %f64, %f447;
	fma.rn.f32 	%f69, %f58, %f61, %f446;
	fma.rn.f32 	%f70, %f58, %f62, %f445;
	fma.rn.f32 	%f71, %f58, %f63, %f444;
	fma.rn.f32 	%f72, %f58, %f64, %f443;
	fma.rn.f32 	%f73, %f59, %f61, %f451;
	fma.rn.f32 	%f74, %f59, %f62, %f452;
	fma.rn.f32 	%f75, %f59, %f63, %f453;
	fma.rn.f32 	%f76, %f59, %f64, %f454;
	fma.rn.f32 	%f77, %f60, %f61, %f455;
	fma.rn.f32 	%f78, %f60, %f62, %f456;
	fma.rn.f32 	%f79, %f60, %f63, %f457;
	fma.rn.f32 	%f80, %f60, %f64, %f458;
	ld.shared.f32 	%f81, [%r14];
	ld.shared.f32 	%f82, [%r15];
	ld.shared.f32 	%f83, [%r14+8];
	ld.shared.f32 	%f84, [%r16];
	ld.shared.f32 	%f85, [%r17];
	ld.shared.f32 	%f86, [%r18];
	ld.shared.f32 	%f87, [%r17+8];
	ld.shared.f32 	%f88, [%r19];
	fma.rn.f32 	%f89, %f81, %f85, %f65;
	fma.rn.f32 	%f90, %f81, %f86, %f66;
	fma.rn.f32 	%f91, %f81, %f87, %f67;
	fma.rn.f32 	%f92, %f81, %f88, %f68;
	fma.rn.f32 	%f93, %f82, %f85, %f69;
	fma.rn.f32 	%f94, %f82, %f86, %f70;
	fma.rn.f32 	%f95, %f82, %f87, %f71;
	fma.rn.f32 	%f96, %f82, %f88, %f72;
	fma.rn.f32 	%f97, %f83, %f85, %f73;
	fma.rn.f32 	%f98, %f83, %f86, %f74;
	fma.rn.f32 	%f99, %f83, %f87, %f75;
	fma.rn.f32 	%f100, %f83, %f88, %f76;
	fma.rn.f32 	%f101, %f84, %f85, %f77;
	fma.rn.f32 	%f102, %f84, %f86, %f78;
	fma.rn.f32 	%f103, %f84, %f87, %f79;
	fma.rn.f32 	%f104, %f84, %f88, %f80;
	ld.shared.f32 	%f105, [%r20];
	ld.shared.f32 	%f106, [%r21];
	ld.shared.f32 	%f107, [%r22];
	ld.shared.f32 	%f108, [%r23];
	ld.shared.f32 	%f109, [%r24];
	ld.shared.f32 	%f110, [%r25];
	ld.shared.f32 	%f111, [%r26];
	ld.shared.f32 	%f112, [%r27];
	fma.rn.f32 	%f113, %f105, %f109, %f89;
	fma.rn.f32 	%f114, %f105, %f110, %f90;
	fma.rn.f32 	%f115, %f105, %f111, %f91;
	fma.rn.f32 	%f116, %f105, %f112, %f92;
	fma.rn.f32 	%f117, %f106, %f109, %f93;
	fma.rn.f32 	%f118, %f106, %f110, %f94;
	fma.rn.f32 	%f119, %f106, %f111, %f95;
	fma.rn.f32 	%f120, %f106, %f112, %f96;
	fma.rn.f32 	%f121, %f107, %f109, %f97;
	fma.rn.f32 	%f122, %f107, %f110, %f98;
	fma.rn.f32 	%f123, %f107, %f111, %f99;
	fma.rn.f32 	%f124, %f107, %f112, %f100;
	fma.rn.f32 	%f125, %f108, %f109, %f101;
	fma.rn.f32 	%f126, %f108, %f110, %f102;
	fma.rn.f32 	%f127, %f108, %f111, %f103;
	fma.rn.f32 	%f128, %f108, %f112, %f104;
	ld.shared.f32 	%f129, [%r28];
	ld.shared.f32 	%f130, [%r29];
	ld.shared.f32 	%f131, [%r30];
	ld.shared.f32 	%f132, [%r31];
	ld.shared.f32 	%f133, [%r32];
	ld.shared.f32 	%f134, [%r33];
	ld.shared.f32 	%f135, [%r34];
	ld.shared.f32 	%f136, [%r35];
	fma.rn.f32 	%f137, %f129, %f133, %f113;
	fma.rn.f32 	%f138, %f129, %f134, %f114;
	fma.rn.f32 	%f139, %f129, %f135, %f115;
	fma.rn.f32 	%f140, %f129, %f136, %f116;
	fma.rn.f32 	%f141, %f130, %f133, %f117;
	fma.rn.f32 	%f142, %f130, %f134, %f118;
	fma.rn.f32 	%f143, %f130, %f135, %f119;
	fma.rn.f32 	%f144, %f130, %f136, %f120;
	fma.rn.f32 	%f145, %f131, %f133, %f121;
	fma.rn.f32 	%f146, %f131, %f134, %f122;
	fma.rn.f32 	%f147, %f131, %f135, %f123;
	fma.rn.f32 	%f148, %f131, %f136, %f124;
	fma.rn.f32 	%f149, %f132, %f133, %f125;
	fma.rn.f32 	%f150, %f132, %f134, %f126;
	fma.rn.f32 	%f151, %f132, %f135, %f127;
	fma.rn.f32 	%f152, %f132, %f136, %f128;
	ld.shared.f32 	%f153, [%r12+1024];
	ld.shared.f32 	%f154, [%r12+1028];
	ld.shared.f32 	%f155, [%r12+1032];
	ld.shared.f32 	%f156, [%r12+1036];
	ld.shared.f32 	%f157, [%r13+1024];
	ld.shared.f32 	%f158, [%r13+1028];
	ld.shared.f32 	%f159, [%r13+1032];
	ld.shared.f32 	%f160, [%r13+1036];
	fma.rn.f32 	%f161, %f153, %f157, %f137;
	fma.rn.f32 	%f162, %f153, %f158, %f138;
	fma.rn.f32 	%f163, %f153, %f159, %f139;
	fma.rn.f32 	%f164, %f153, %f160, %f140;
	fma.rn.f32 	%f165, %f154, %f157, %f141;
	fma.rn.f32 	%f166, %f154, %f158, %f142;
	fma.rn.f32 	%f167, %f154, %f159, %f143;
	fma.rn.f32 	%f168, %f154, %f160, %f144;
	fma.rn.f32 	%f169, %f155, %f157, %f145;
	fma.rn.f32 	%f170, %f155, %f158, %f146;
	fma.rn.f32 	%f171, %f155, %f159, %f147;
	fma.rn.f32 	%f172, %f155, %f160, %f148;
	fma.rn.f32 	%f173, %f156, %f157, %f149;
	fma.rn.f32 	%f174, %f156, %f158, %f150;
	fma.rn.f32 	%f175, %f156, %f159, %f151;
	fma.rn.f32 	%f176, %f156, %f160, %f152;
	ld.shared.f32 	%f177, [%r14+1024];
	ld.shared.f32 	%f178, [%r15+1024];
	ld.shared.f32 	%f179, [%r14+1032];
	ld.shared.f32 	%f180, [%r16+1024];
	ld.shared.f32 	%f181, [%r17+1024];
	ld.shared.f32 	%f182, [%r18+1024];
	ld.shared.f32 	%f183, [%r17+1032];
	ld.shared.f32 	%f184, [%r19+1024];
	fma.rn.f32 	%f185, %f177, %f181, %f161;
	fma.rn.f32 	%f186, %f177, %f182, %f162;
	fma.rn.f32 	%f187, %f177, %f183, %f163;
	fma.rn.f32 	%f188, %f177, %f184, %f164;
	fma.rn.f32 	%f189, %f178, %f181, %f165;
	fma.rn.f32 	%f190, %f178, %f182, %f166;
	fma.rn.f32 	%f191, %f178, %f183, %f167;
	fma.rn.f32 	%f192, %f178, %f184, %f168;
	fma.rn.f32 	%f193, %f179, %f181, %f169;
	fma.rn.f32 	%f194, %f179, %f182, %f170;
	fma.rn.f32 	%f195, %f179, %f183, %f171;
	fma.rn.f32 	%f196, %f179, %f184, %f172;
	fma.rn.f32 	%f197, %f180, %f181, %f173;
	fma.rn.f32 	%f198, %f180, %f182, %f174;
	fma.rn.f32 	%f199, %f180, %f183, %f175;
	fma.rn.f32 	%f200, %f180, %f184, %f176;
	ld.shared.f32 	%f201, [%r20+1024];
	ld.shared.f32 	%f202, [%r21+1024];
	ld.shared.f32 	%f203, [%r22+1024];
	ld.shared.f32 	%f204, [%r23+1024];
	ld.shared.f32 	%f205, [%r24+1024];
	ld.shared.f32 	%f206, [%r25+1024];
	ld.shared.f32 	%f207, [%r26+1024];
	ld.shared.f32 	%f208, [%r27+1024];
	fma.rn.f32 	%f209, %f201, %f205, %f185;
	fma.rn.f32 	%f210, %f201, %f206, %f186;
	fma.rn.f32 	%f211, %f201, %f207, %f187;
	fma.rn.f32 	%f212, %f201, %f208, %f188;
	fma.rn.f32 	%f213, %f202, %f205, %f189;
	fma.rn.f32 	%f214, %f202, %f206, %f190;
	fma.rn.f32 	%f215, %f202, %f207, %f191;
	fma.rn.f32 	%f216, %f202, %f208, %f192;
	fma.rn.f32 	%f217, %f203, %f205, %f193;
	fma.rn.f32 	%f218, %f203, %f206, %f194;
	fma.rn.f32 	%f219, %f203, %f207, %f195;
	fma.rn.f32 	%f220, %f203, %f208, %f196;
	fma.rn.f32 	%f221, %f204, %f205, %f197;
	fma.rn.f32 	%f222, %f204, %f206, %f198;
	fma.rn.f32 	%f223, %f204, %f207, %f199;
	fma.rn.f32 	%f224, %f204, %f208, %f200;
	ld.shared.f32 	%f225, [%r28+1024];
	ld.shared.f32 	%f226, [%r29+1024];
	ld.shared.f32 	%f227, [%r30+1024];
	ld.shared.f32 	%f228, [%r31+1024];
	ld.shared.f32 	%f229, [%r32+1024];
	ld.shared.f32 	%f230, [%r33+1024];
	ld.shared.f32 	%f231, [%r34+1024];
	ld.shared.f32 	%f232, [%r35+1024];
	fma.rn.f32 	%f233, %f225, %f229, %f209;
	fma.rn.f32 	%f234, %f225, %f230, %f210;
	fma.rn.f32 	%f235, %f225, %f231, %f211;
	fma.rn.f32 	%f236, %f225, %f232, %f212;
	fma.rn.f32 	%f237, %f226, %f229, %f213;
	fma.rn.f32 	%f238, %f226, %f230, %f214;
	fma.rn.f32 	%f239, %f226, %f231, %f215;
	fma.rn.f32 	%f240, %f226, %f232, %f216;
	fma.rn.f32 	%f241, %f227, %f229, %f217;
	fma.rn.f32 	%f242, %f227, %f230, %f218;
	fma.rn.f32 	%f243, %f227, %f231, %f219;
	fma.rn.f32 	%f244, %f227, %f232, %f220;
	fma.rn.f32 	%f245, %f228, %f229, %f221;
	fma.rn.f32 	%f246, %f228, %f230, %f222;
	fma.rn.f32 	%f247, %f228, %f231, %f223;
	fma.rn.f32 	%f248, %f228, %f232, %f224;
	ld.shared.f32 	%f249, [%r12+2048];
	ld.shared.f32 	%f250, [%r12+2052];
	ld.shared.f32 	%f251, [%r12+2056];
	ld.shared.f32 	%f252, [%r12+2060];
	ld.shared.f32 	%f253, [%r13+2048];
	ld.shared.f32 	%f254, [%r13+2052];
	ld.shared.f32 	%f255, [%r13+2056];
	ld.shared.f32 	%f256, [%r13+2060];
	fma.rn.f32 	%f257, %f249, %f253, %f233;
	fma.rn.f32 	%f258, %f249, %f254, %f234;
	fma.rn.f32 	%f259, %f249, %f255, %f235;
	fma.rn.f32 	%f260, %f249, %f256, %f236;
	fma.rn.f32 	%f261, %f250, %f253, %f237;
	fma.rn.f32 	%f262, %f250, %f254, %f238;
	fma.rn.f32 	%f263, %f250, %f255, %f239;
	fma.rn.f32 	%f264, %f250, %f256, %f240;
	fma.rn.f32 	%f265, %f251, %f253, %f241;
	fma.rn.f32 	%f266, %f251, %f254, %f242;
	fma.rn.f32 	%f267, %f251, %f255, %f243;
	fma.rn.f32 	%f268, %f251, %f256, %f244;
	fma.rn.f32 	%f269, %f252, %f253, %f245;
	fma.rn.f32 	%f270, %f252, %f254, %f246;
	fma.rn.f32 	%f271, %f252, %f255, %f247;
	fma.rn.f32 	%f272, %f252, %f256, %f248;
	ld.shared.f32 	%f273, [%r14+2048];
	ld.shared.f32 	%f274, [%r15+2048];
	ld.shared.f32 	%f275, [%r14+2056];
	ld.shared.f32 	%f276, [%r16+2048];
	ld.shared.f32 	%f277, [%r17+2048];
	ld.shared.f32 	%f278, [%r18+2048];
	ld.shared.f32 	%f279, [%r17+2056];
	ld.shared.f32 	%f280, [%r19+2048];
	fma.rn.f32 	%f281, %f273, %f277, %f257;
	fma.rn.f32 	%f282, %f273, %f278, %f258;
	fma.rn.f32 	%f283, %f273, %f279, %f259;
	fma.rn.f32 	%f284, %f273, %f280, %f260;
	fma.rn.f32 	%f285, %f274, %f277, %f261;
	fma.rn.f32 	%f286, %f274, %f278, %f262;
	fma.rn.f32 	%f287, %f274, %f279, %f263;
	fma.rn.f32 	%f288, %f274, %f280, %f264;
	fma.rn.f32 	%f289, %f275, %f277, %f265;
	fma.rn.f32 	%f290, %f275, %f278, %f266;
	fma.rn.f32 	%f291, %f275, %f279, %f267;
	fma.rn.f32 	%f292, %f275, %f280, %f268;
	fma.rn.f32 	%f293, %f276, %f277, %f269;
	fma.rn.f32 	%f294, %f276, %f278, %f270;
	fma.rn.f32 	%f295, %f276, %f279, %f271;
	fma.rn.f32 	%f296, %f276, %f280, %f272;
	ld.shared.f32 	%f297, [%r20+2048];
	ld.shared.f32 	%f298, [%r21+2048];
	ld.shared.f32 	%f299, [%r22+2048];
	ld.shared.f32 	%f300, [%r23+2048];
	ld.shared.f32 	%f301, [%r24+2048];
	ld.shared.f32 	%f302, [%r25+2048];
	ld.shared.f32 	%f303, [%r26+2048];
	ld.shared.f32 	%f304, [%r27+2048];
	fma.rn.f32 	%f305, %f297, %f301, %f281;
	fma.rn.f32 	%f306, %f297, %f302, %f282;
	fma.rn.f32 	%f307, %f297, %f303, %f283;
	fma.rn.f32 	%f308, %f297, %f304, %f284;
	fma.rn.f32 	%f309, %f298, %f301, %f285;
	fma.rn.f32 	%f310, %f298, %f302, %f286;
	fma.rn.f32 	%f311, %f298, %f303, %f287;
	fma.rn.f32 	%f312, %f298, %f304, %f288;
	fma.rn.f32 	%f313, %f299, %f301, %f289;
	fma.rn.f32 	%f314, %f299, %f302, %f290;
	fma.rn.f32 	%f315, %f299, %f303, %f291;
	fma.rn.f32 	%f316, %f299, %f304, %f292;
	fma.rn.f32 	%f317, %f300, %f301, %f293;
	fma.rn.f32 	%f318, %f300, %f302, %f294;
	fma.rn.f32 	%f319, %f300, %f303, %f295;
	fma.rn.f32 	%f320, %f300, %f304, %f296;
	ld.shared.f32 	%f321, [%r28+2048];
	ld.shared.f32 	%f322, [%r29+2048];
	ld.shared.f32 	%f323, [%r30+2048];
	ld.shared.f32 	%f324, [%r31+2048];
	ld.shared.f32 	%f325, [%r32+2048];
	ld.shared.f32 	%f326, [%r33+2048];
	ld.shared.f32 	%f327, [%r34+2048];
	ld.shared.f32 	%f328, [%r35+2048];
	fma.rn.f32 	%f329, %f321, %f325, %f305;
	fma.rn.f32 	%f330, %f321, %f326, %f306;
	fma.rn.f32 	%f331, %f321, %f327, %f307;
	fma.rn.f32 	%f332, %f321, %f328, %f308;
	fma.rn.f32 	%f333, %f322, %f325, %f309;
	fma.rn.f32 	%f334, %f322, %f326, %f310;
	fma.rn.f32 	%f335, %f322, %f327, %f311;
	fma.rn.f32 	%f336, %f322, %f328, %f312;
	fma.rn.f32 	%f337, %f323, %f325, %f313;
	fma.rn.f32 	%f338, %f323, %f326, %f314;
	fma.rn.f32 	%f339, %f323, %f327, %f315;
	fma.rn.f32 	%f340, %f323, %f328, %f316;
	fma.rn.f32 	%f341, %f324, %f325, %f317;
	fma.rn.f32 	%f342, %f324, %f326, %f318;
	fma.rn.f32 	%f343, %f324, %f327, %f319;
	fma.rn.f32 	%f344, %f324, %f328, %f320;
	ld.shared.f32 	%f345, [%r12+3072];
	ld.shared.f32 	%f346, [%r12+3076];
	ld.shared.f32 	%f347, [%r12+3080];
	ld.shared.f32 	%f348, [%r12+3084];
	ld.shared.f32 	%f349, [%r13+3072];
	ld.shared.f32 	%f350, [%r13+3076];
	ld.shared.f32 	%f351, [%r13+3080];
	ld.shared.f32 	%f352, [%r13+3084];
	fma.rn.f32 	%f353, %f345, %f349, %f329;
	fma.rn.f32 	%f354, %f345, %f350, %f330;
	fma.rn.f32 	%f355, %f345, %f351, %f331;
	fma.rn.f32 	%f356, %f345, %f352, %f332;
	fma.rn.f32 	%f357, %f346, %f349, %f333;
	fma.rn.f32 	%f358, %f346, %f350, %f334;
	fma.rn.f32 	%f359, %f346, %f351, %f335;
	fma.rn.f32 	%f360, %f346, %f352, %f336;
	fma.rn.f32 	%f361, %f347, %f349, %f337;
	fma.rn.f32 	%f362, %f347, %f350, %f338;
	fma.rn.f32 	%f363, %f347, %f351, %f339;
	fma.rn.f32 	%f364, %f347, %f352, %f340;
	fma.rn.f32 	%f365, %f348, %f349, %f341;
	fma.rn.f32 	%f366, %f348, %f350, %f342;
	fma.rn.f32 	%f367, %f348, %f351, %f343;
	fma.rn.f32 	%f368, %f348, %f352, %f344;
	ld.shared.f32 	%f369, [%r14+3072];
	ld.shared.f32 	%f370, [%r15+3072];
	ld.shared.f32 	%f371, [%r14+3080];
	ld.shared.f32 	%f372, [%r16+3072];
	ld.shared.f32 	%f373, [%r17+3072];
	ld.shared.f32 	%f374, [%r18+3072];
	ld.shared.f32 	%f375, [%r17+3080];
	ld.shared.f32 	%f376, [%r19+3072];
	fma.rn.f32 	%f377, %f369, %f373, %f353;
	fma.rn.f32 	%f378, %f369, %f374, %f354;
	fma.rn.f32 	%f379, %f369, %f375, %f355;
	fma.rn.f32 	%f380, %f369, %f376, %f356;
	fma.rn.f32 	%f381, %f370, %f373, %f357;
	fma.rn.f32 	%f382, %f370, %f374, %f358;
	fma.rn.f32 	%f383, %f370, %f375, %f359;
	fma.rn.f32 	%f384, %f370, %f376, %f360;
	fma.rn.f32 	%f385, %f371, %f373, %f361;
	fma.rn.f32 	%f386, %f371, %f374, %f362;
	fma.rn.f32 	%f387, %f371, %f375, %f363;
	fma.rn.f32 	%f388, %f371, %f376, %f364;
	fma.rn.f32 	%f389, %f372, %f373, %f365;
	fma.rn.f32 	%f390, %f372, %f374, %f366;
	fma.rn.f32 	%f391, %f372, %f375, %f367;
	fma.rn.f32 	%f392, %f372, %f376, %f368;
	ld.shared.f32 	%f393, [%r20+3072];
	ld.shared.f32 	%f394, [%r21+3072];
	ld.shared.f32 	%f395, [%r22+3072];
	ld.shared.f32 	%f396, [%r23+3072];
	ld.shared.f32 	%f397, [%r24+3072];
	ld.shared.f32 	%f398, [%r25+3072];
	ld.shared.f32 	%f399, [%r26+3072];
	ld.shared.f32 	%f400, [%r27+3072];
	fma.rn.f32 	%f401, %f393, %f397, %f377;
	fma.rn.f32 	%f402, %f393, %f398, %f378;
	fma.rn.f32 	%f403, %f393, %f399, %f379;
	fma.rn.f32 	%f404, %f393, %f400, %f380;
	fma.rn.f32 	%f405, %f394, %f397, %f381;
	fma.rn.f32 	%f406, %f394, %f398, %f382;
	fma.rn.f32 	%f407, %f394, %f399, %f383;
	fma.rn.f32 	%f408, %f394, %f400, %f384;
	fma.rn.f32 	%f409, %f395, %f397, %f385;
	fma.rn.f32 	%f410, %f395, %f398, %f386;
	fma.rn.f32 	%f411, %f395, %f399, %f387;
	fma.rn.f32 	%f412, %f395, %f400, %f388;
	fma.rn.f32 	%f413, %f396, %f397, %f389;
	fma.rn.f32 	%f414, %f396, %f398, %f390;
	fma.rn.f32 	%f415, %f396, %f399, %f391;
	fma.rn.f32 	%f416, %f396, %f400, %f392;
	ld.shared.f32 	%f417, [%r28+3072];
	ld.shared.f32 	%f418, [%r29+3072];
	ld.shared.f32 	%f419, [%r30+3072];
	ld.shared.f32 	%f420, [%r31+3072];
	ld.shared.f32 	%f421, [%r32+3072];
	ld.shared.f32 	%f422, [%r33+3072];
	ld.shared.f32 	%f423, [%r34+3072];
	ld.shared.f32 	%f424, [%r35+3072];
	fma.rn.f32 	%f450, %f417, %f421, %f401;
	fma.rn.f32 	%f449, %f417, %f422, %f402;
	fma.rn.f32 	%f448, %f417, %f423, %f403;
	fma.rn.f32 	%f447, %f417, %f424, %f404;
	fma.rn.f32 	%f446, %f418, %f421, %f405;
	fma.rn.f32 	%f445, %f418, %f422, %f406;
	fma.rn.f32 	%f444, %f418, %f423, %f407;
	fma.rn.f32 	%f443, %f418, %f424, %f408;
	fma.rn.f32 	%f451, %f419, %f421, %f409;
	fma.rn.f32 	%f452, %f419, %f422, %f410;
	fma.rn.f32 	%f453, %f419, %f423, %f411;
	fma.rn.f32 	%f454, %f419, %f424, %f412;
	fma.rn.f32 	%f455, %f420, %f421, %f413;
	fma.rn.f32 	%f456, %f420, %f422, %f414;
	fma.rn.f32 	%f457, %f420, %f423, %f415;
	fma.rn.f32 	%f458, %f420, %f424, %f416;
	bar.sync 	0;
	add.s32 	%r129, %r129, 16;
	setp.lt.s32 	%p11, %r129, %r68;
	@%p11 bra 	$L__BB1_2;
$L__BB1_12:
	setp.ge.s32 	%p12, %r5, %r66;
	mad.lo.s32 	%r57, %r5, %r67, %r8;
	setp.ge.s32 	%p13, %r8, %r67;
	mul.wide.s32 	%rd15, %r57, 4;
	add.s64 	%rd2, %rd1, %rd15;
	or.pred  	%p14, %p12, %p13;
	@%p14 bra 	$L__BB1_14;
	st.global.f32 	[%rd2], %f450;
$L__BB1_14:
	setp.ge.s32 	%p15, %r5, %r66;
	add.s32 	%r58, %r8, 1;
	setp.ge.s32 	%p16, %r58, %r67;
	or.pred  	%p17, %p15, %p16;
	@%p17 bra 	$L__BB1_16;
	st.global.f32 	[%rd2+4], %f449;
$L__BB1_16:
	setp.ge.s32 	%p18, %r5, %r66;
	add.s32 	%r59, %r8, 2;
	setp.ge.s32 	%p19, %r59, %r67;
	or.pred  	%p20, %p18, %p19;
	@%p20 bra 	$L__BB1_18;
	st.global.f32 	[%rd2+8], %f448;
$L__BB1_18:
	setp.ge.s32 	%p21, %r5, %r66;
	add.s32 	%r60, %r8, 3;
	setp.ge.s32 	%p22, %r60, %r67;
	or.pred  	%p23, %p21, %p22;
	@%p23 bra 	$L__BB1_20;
	st.global.f32 	[%rd2+12], %f447;
$L__BB1_20:
	setp.ge.s32 	%p24, %r8, %r67;
	add.s32 	%r61, %r5, 1;
	setp.ge.s32 	%p25, %r61, %r66;
	add.s32 	%r62, %r57, %r67;
	mul.wide.s32 	%rd16, %r62, 4;
	add.s64 	%rd3, %rd1, %rd16;
	or.pred  	%p26, %p25, %p24;
	@%p26 bra 	$L__BB1_22;
	st.global.f32 	[%rd3], %f446;
$L__BB1_22:
	setp.ge.s32 	%p27, %r61, %r66;
	setp.ge.s32 	%p28, %r58, %r67;
	or.pred  	%p29, %p27, %p28;
	@%p29 bra 	$L__BB1_24;
	st.global.f32 	[%rd3+4], %f445;
$L__BB1_24:
	setp.ge.s32 	%p30, %r61, %r66;
	setp.ge.s32 	%p31, %r59, %r67;
	or.pred  	%p32, %p30, %p31;
	@%p32 bra 	$L__BB1_26;
	st.global.f32 	[%rd3+8], %f444;
$L__BB1_26:
	setp.ge.s32 	%p33, %r61, %r66;
	setp.ge.s32 	%p34, %r60, %r67;
	or.pred  	%p35, %p33, %p34;
	@%p35 bra 	$L__BB1_28;
	st.global.f32 	[%rd3+12], %f443;
$L__BB1_28:
	setp.ge.s32 	%p36, %r8, %r67;
	add.s32 	%r63, %r5, 2;
	setp.ge.s32 	%p37, %r63, %r66;
	add.s32 	%r64, %r62, %r67;
	mul.wide.s32 	%rd17, %r64, 4;
	add.s64 	%rd4, %rd1, %rd17;
	or.pred  	%p38, %p37, %p36;
	@%p38 bra 	$L__BB1_30;
	st.global.f32 	[%rd4], %f451;
$L__BB1_30:
	setp.ge.s32 	%p39, %r63, %r66;
	setp.ge.s32 	%p40, %r58, %r67;
	or.pred  	%p41, %p39, %p40;
	@%p41 bra 	$L__BB1_32;
	st.global.f32 	[%rd4+4], %f452;
$L__BB1_32:
	setp.ge.s32 	%p42, %r63, %r66;
	setp.ge.s32 	%p43, %r59, %r67;
	or.pred  	%p44, %p42, %p43;
	@%p44 bra 	$L__BB1_34;
	st.global.f32 	[%rd4+8], %f453;
$L__BB1_34:
	setp.ge.s32 	%p45, %r63, %r66;
	setp.ge.s32 	%p46, %r60, %r67;
	or.pred  	%p47, %p45, %p46;
	@%p47 bra 	$L__BB1_36;
	st.global.f32 	[%rd4+12], %f454;
$L__BB1_36:
	setp.ge.s32 	%p48, %r8, %r67;
	add.s32 	%r65, %r5, 3;
	setp.ge.s32 	%p49, %r65, %r66;
	add.s32 	%r128, %r64, %r67;
	mul.wide.s32 	%rd18, %r128, 4;
	add.s64 	%rd5, %rd1, %rd18;
	or.pred  	%p50, %p49, %p48;
	@%p50 bra 	$L__BB1_38;
	st.global.f32 	[%rd5], %f455;
$L__BB1_38:
	setp.ge.s32 	%p51, %r65, %r66;
	setp.ge.s32 	%p52, %r58, %r67;
	or.pred  	%p53, %p51, %p52;
	@%p53 bra 	$L__BB1_40;
	st.global.f32 	[%rd5+4], %f456;
$L__BB1_40:
	setp.ge.s32 	%p54, %r65, %r66;
	setp.ge.s32 	%p55, %r59, %r67;
	or.pred  	%p56, %p54, %p55;
	@%p56 bra 	$L__BB1_42;
	st.global.f32 	[%rd5+8], %f457;
$L__BB1_42:
	setp.ge.s32 	%p57, %r65, %r66;
	setp.ge.s32 	%p58, %r60, %r67;
	or.pred  	%p59, %p57, %p58;
	@%p59 bra 	$L__BB1_44;
	st.global.f32 	[%rd5+12], %f458;
$L__BB1_44:
	ret;

}


// ===== COMPILED SASS (sm_100) =====

	.target	sm_100

	.elftype	@"ET_EXEC"


//--------------------- .note.nv.tkinfo           --------------------------
	.section	.note.nv.tkinfo,"",@"SHT_NOTE"
	.sectionflags	@"SHF_NOTE_NV_TKINFO"
	.tkinfo
        /*0018*/ 	.word	0x00000002
        /*0030*/ 	.string	""
        /*0030*/ 	.string	"ptxas"
        /*0030*/ 	.string	"Cuda compilation tools, release 13.0, V13.0.88"
        /*0030*/ 	.string	"Build cuda_13.0.r13.0/compiler.36424714_0"
        /*0030*/ 	.string	"-arch sm_100 -m 64 "



//--------------------- .note.nv.cuinfo           --------------------------
	.section	.note.nv.cuinfo,"",@"SHT_NOTE"
	.sectionflags	@"SHF_NOTE_NV_CUINFO"
        /*0018*/ 	.short	0x0002
        /*001a*/ 	.short	0x0064
        /*001c*/ 	.short	0x0082
	.zero		2


//--------------------- .nv.info                  --------------------------
	.section	.nv.info,"",@"SHT_CUDA_INFO"
	.align	4


	//----- nvinfo : EIATTR_REGCOUNT
	.align		4
        /*0000*/ 	.byte	0x04, 0x2f
        /*0002*/ 	.short	(.L_1 - .L_0)
	.align		4
.L_0:
        /*0004*/ 	.word	index@(_Z10paddedGemmILi64ELi64ELi16ELi4ELi4EEvPKfS1_Pfiii)
        /*0008*/ 	.word	0x00000026


	//----- nvinfo : EIATTR_FRAME_SIZE
	.align		4
.L_1:
        /*000c*/ 	.byte	0x04, 0x11
        /*000e*/ 	.short	(.L_3 - .L_2)
	.align		4
.L_2:
        /*0010*/ 	.word	index@(_Z10paddedGemmILi64ELi64ELi16ELi4ELi4EEvPKfS1_Pfiii)
        /*0014*/ 	.word	0x00000000


	//----- nvinfo : EIATTR_REGCOUNT
	.align		4
.L_3:
        /*0018*/ 	.byte	0x04, 0x2f
        /*001a*/ 	.short	(.L_5 - .L_4)
	.align		4
.L_4:
        /*001c*/ 	.word	index@(_Z12swizzledGemmILi64ELi64ELi16ELi4ELi4ELi2EEvPKfS1_Pfiii)
        /*0020*/ 	.word	0x00000040


	//----- nvinfo : EIATTR_FRAME_SIZE
	.align		4
.L_5:
        /*0024*/ 	.byte	0x04, 0x11
        /*0026*/ 	.short	(.L_7 - .L_6)
	.align		4
.L_6:
        /*0028*/ 	.word	index@(_Z12swizzledGemmILi64ELi64ELi16ELi4ELi4ELi2EEvPKfS1_Pfiii)
        /*002c*/ 	.word	0x00000000


	//----- nvinfo : EIATTR_MIN_STACK_SIZE
	.align		4
.L_7:
        /*0030*/ 	.byte	0x04, 0x12
        /*0032*/ 	.short	(.L_9 - .L_8)
	.align		4
.L_8:
        /*0034*/ 	.word	index@(_Z12swizzledGemmILi64ELi64ELi16ELi4ELi4ELi2EEvPKfS1_Pfiii)
        /*0038*/ 	.word	0x00000000


	//----- nvinfo : EIATTR_MIN_STACK_SIZE
	.align		4
.L_9:
        /*003c*/ 	.byte	0x04, 0x12
        /*003e*/ 	.short	(.L_11 - .L_10)
	.align		4
.L_10:
        /*0040*/ 	.word	index@(_Z10paddedGemmILi64ELi64ELi16ELi4ELi4EEvPKfS1_Pfiii)
        /*0044*/ 	.word	0x00000000
.L_11:


//--------------------- .nv.compat                --------------------------
	.section	.nv.compat,"",@"SHT_CUDA_COMPAT_INFO"
	.align	4
        /*0000*/ 	.byte	0x02, 0x09, 0x00, 0x00, 0x02, 0x02, 0x01, 0x00, 0x02, 0x05, 0x05, 0x00, 0x03, 0x07, 0x01, 0x01
        /*0010*/ 	.byte	0x02, 0x03, 0x00, 0x00, 0x02, 0x06, 0x01, 0x00, 0x04, 0x0b, 0x08, 0x00, 0x09, 0x00, 0x00, 0x00
        /*0020*/ 	.byte	0x00, 0x00, 0x00, 0x00


//--------------------- .nv.info._Z12swizzledGemmILi64ELi64ELi16ELi4ELi4ELi2EEvPKfS1_Pfiii --------------------------
	.section	.nv.info._Z12swizzledGemmILi64ELi64ELi16ELi4ELi4ELi2EEvPKfS1_Pfiii,"",@"SHT_CUDA_INFO"
	.sectionflags	@""
	.align	4


	//----- nvinfo : EIATTR_CUDA_API_VERSION
	.align		4
        /*0000*/ 	.byte	0x04, 0x37
        /*0002*/ 	.short	(.L_13 - .L_12)
.L_12:
        /*0004*/ 	.word	0x00000082


	//----- nvinfo : EIATTR_KPARAM_INFO
	.align		4
.L_13:
        /*0008*/ 	.byte	0x04, 0x17
        /*000a*/ 	.short	(.L_15 - .L_14)
.L_14:
        /*000c*/ 	.word	0x00000000
        /*0010*/ 	.short	0x0005
        /*0012*/ 	.short	0x0020
        /*0014*/ 	.byte	0x00, 0xf0, 0x11, 0x00


	//----- nvinfo : EIATTR_KPARAM_INFO
	.align		4
.L_15:
        /*0018*/ 	.byte	0x04, 0x17
        /*001a*/ 	.short	(.L_17 - .L_16)
.L_16:
        /*001c*/ 	.word	0x00000000
        /*0020*/ 	.short	0x0004
        /*0022*/ 	.short	0x001c
        /*0024*/ 	.byte	0x00, 0xf0, 0x11, 0x00


	//----- nvinfo : EIATTR_KPARAM_INFO
	.align		4
.L_17:
        /*0028*/ 	.byte	0x04, 0x17
        /*002a*/ 	.short	(.L_19 - .L_18)
.L_18:
        /*002c*/ 	.word	0x00000000
        /*0030*/ 	.short	0x0003
        /*0032*/ 	.short	0x0018
        /*0034*/ 	.byte	0x00, 0xf0, 0x11, 0x00


	//----- nvinfo : EIATTR_KPARAM_INFO
	.align		4
.L_19:
        /*0038*/ 	.byte	0x04, 0x17
        /*003a*/ 	.short	(.L_21 - .L_20)
.L_20:
        /*003c*/ 	.word	0x00000000
        /*0040*/ 	.short	0x0002
        /*0042*/ 	.short	0x0010
        /*0044*/ 	.byte	0x00, 0xf5, 0x21, 0x00


	//----- nvinfo : EIATTR_KPARAM_INFO
	.align		4
.L_21:
        /*0048*/ 	.byte	0x04, 0x17
        /*004a*/ 	.short	(.L_23 - .L_22)
.L_22:
        /*004c*/ 	.word	0x00000000
        /*0050*/ 	.short	0x0001
        /*0052*/ 	.short	0x0008
        /*0054*/ 	.byte	0x00, 0xf5, 0x21, 0x00


	//----- nvinfo : EIATTR_KPARAM_INFO
	.align		4
.L_23:
        /*0058*/ 	.byte	0x04, 0x17
        /*005a*/ 	.short	(.L_25 - .L_24)
.L_24:
        /*005c*/ 	.word	0x00000000
        /*0060*/ 	.short	0x0000
        /*0062*/ 	.short	0x0000
        /*0064*/ 	.byte	0x00, 0xf5, 0x21, 0x00


	//----- nvinfo : EIATTR_SPARSE_MMA_MASK
	.align		4
.L_25:
        /*0068*/ 	.byte	0x03, 0x50
        /*006a*/ 	.short	0x0000


	//----- nvinfo : EIATTR_MAXREG_COUNT
	.align		4
        /*006c*/ 	.byte	0x03, 0x1b
        /*006e*/ 	.short	0x00ff


	//----- nvinfo : EIATTR_NUM_BARRIERS
	.align		4
        /*0070*/ 	.byte	0x02, 0x4c
        /*0072*/ 	.byte	0x01
	.zero		1


	//----- nvinfo : EIATTR_MERCURY_ISA_VERSION
	.align		4
        /*0074*/ 	.byte	0x03, 0x5f
        /*0076*/ 	.short	0x0101


	//----- nvinfo : EIATTR_VRC_CTA_INIT_COUNT
	.align		4
        /*0078*/ 	.byte	0x02, 0x4a
	.zero		1
	.zero		1


	//----- nvinfo : EIATTR_EXIT_INSTR_OFFSETS
	.align		4
        /*007c*/ 	.byte	0x04, 0x1c
        /*007e*/ 	.short	(.L_27 - .L_26)


	//   ....[0]....
.L_26:
        /*0080*/ 	.word	0x000021c0


	//   ....[1]....
        /*0084*/ 	.word	0x000021e0


	//----- nvinfo : EIATTR_CRS_STACK_SIZE
	.align		4
.L_27:
        /*0088*/ 	.byte	0x04, 0x1e
        /*008a*/ 	.short	(.L_29 - .L_28)
.L_28:
        /*008c*/ 	.word	0x00000000


	//----- nvinfo : EIATTR_CBANK_PARAM_SIZE
	.align		4
.L_29:
        /*0090*/ 	.byte	0x03, 0x19
        /*0092*/ 	.short	0x0024


	//----- nvinfo : EIATTR_PARAM_CBANK
	.align		4
        /*0094*/ 	.byte	0x04, 0x0a
        /*0096*/ 	.short	(.L_31 - .L_30)
	.align		4
.L_30:
        /*0098*/ 	.word	index@(.nv.constant0._Z12swizzledGemmILi64ELi64ELi16ELi4ELi4ELi2EEvPKfS1_Pfiii)
        /*009c*/ 	.short	0x0380
        /*009e*/ 	.short	0x0024


	//----- nvinfo : EIATTR_SW_WAR
	.align		4
.L_31:
        /*00a0*/ 	.byte	0x04, 0x36
        /*00a2*/ 	.short	(.L_33 - .L_32)
.L_32:
        /*00a4*/ 	.word	0x00000008
.L_33:


//--------------------- .nv.info._Z10paddedGemmILi64ELi64ELi16ELi4ELi4EEvPKfS1_Pfiii --------------------------
	.section	.nv.info._Z10paddedGemmILi64ELi64ELi16ELi4ELi4EEvPKfS1_Pfiii,"",@"SHT_CUDA_INFO"
	.sectionflags	@""
	.align	4


	//----- nvinfo : EIATTR_CUDA_API_VERSION
	.align		4
        /*0000*/ 	.byte	0x04, 0x37
        /*0002*/ 	.short	(.L_35 - .L_34)
.L_34:
        /*0004*/ 	.word	0x00000082


	//----- nvinfo : EIATTR_KPARAM_INFO
	.align		4
.L_35:
        /*0008*/ 	.byte	0x04, 0x17
        /*000a*/ 	.short	(.L_37 - .L_36)
.L_36:
        /*000c*/ 	.word	0x00000000
        /*0010*/ 	.short	0x0005
        /*0012*/ 	.short	0x0020
        /*0014*/ 	.byte	0x00, 0xf0, 0x11, 0x00


	//----- nvinfo : EIATTR_KPARAM_INFO
	.align		4
.L_37:
        /*0018*/ 	.byte	0x04, 0x17
        /*001a*/ 	.short	(.L_39 - .L_38)
.L_38:
        /*001c*/ 	.word	0x00000000
        /*0020*/ 	.short	0x0004
        /*0022*/ 	.short	0x001c
        /*0024*/ 	.byte	0x00, 0xf0, 0x11, 0x00


	//----- nvinfo : EIATTR_KPARAM_INFO
	.align		4
.L_39:
        /*0028*/ 	.byte	0x04, 0x17
        /*002a*/ 	.short	(.L_41 - .L_40)
.L_40:
        /*002c*/ 	.word	0x00000000
        /*0030*/ 	.short	0x0003
        /*0032*/ 	.short	0x0018
        /*0034*/ 	.byte	0x00, 0xf0, 0x11, 0x00


	//----- nvinfo : EIATTR_KPARAM_INFO
	.align		4
.L_41:
        /*0038*/ 	.byte	0x04, 0x17
        /*003a*/ 	.short	(.L_43 - .L_42)
.L_42:
        /*003c*/ 	.word	0x00000000
        /*0040*/ 	.short	0x0002
        /*0042*/ 	.short	0x0010
        /*0044*/ 	.byte	0x00, 0xf5, 0x21, 0x00


	//----- nvinfo : EIATTR_KPARAM_INFO
	.align		4
.L_43:
        /*0048*/ 	.byte	0x04, 0x17
        /*004a*/ 	.short	(.L_45 - .L_44)
.L_44:
        /*004c*/ 	.word	0x00000000
        /*0050*/ 	.short	0x0001
        /*0052*/ 	.short	0x0008
        /*0054*/ 	.byte	0x00, 0xf5, 0x21, 0x00


	//----- nvinfo : EIATTR_KPARAM_INFO
	.align		4
.L_45:
        /*0058*/ 	.byte	0x04, 0x17
        /*005a*/ 	.short	(.L_47 - .L_46)
.L_46:
        /*005c*/ 	.word	0x00000000
        /*0060*/ 	.short	0x0000
        /*0062*/ 	.short	0x0000
        /*0064*/ 	.byte	0x00, 0xf5, 0x21, 0x00


	//----- nvinfo : EIATTR_SPARSE_MMA_MASK
	.align		4
.L_47:
        /*0068*/ 	.byte	0x03, 0x50
        /*006a*/ 	.short	0x0000


	//----- nvinfo : EIATTR_MAXREG_COUNT
	.align		4
        /*006c*/ 	.byte	0x03, 0x1b
        /*006e*/ 	.short	0x00ff


	//----- nvinfo : EIATTR_NUM_BARRIERS
	.align		4
        /*0070*/ 	.byte	0x02, 0x4c
        /*0072*/ 	.byte	0x01
	.zero		1


	//----- nvinfo : EIATTR_MERCURY_ISA_VERSION
	.align		4
        /*0074*/ 	.byte	0x03, 0x5f
        /*0076*/ 	.short	0x0101


	//----- nvinfo : EIATTR_UNUSED_LOAD_BYTE_OFFSET
	.align		4
        /*0078*/ 	.byte	0x04, 0x44
        /*007a*/ 	.short	(.L_49 - .L_48)


	//   ....[0]....
.L_48:
        /*007c*/ 	.word	0x00000750
        /*0080*/ 	.word	0x0000fff0


	//   ....[1]....
        /*0084*/ 	.word	0x00000780
        /*0088*/ 	.word	0x0000fff0


	//   ....[2]....
        /*008c*/ 	.word	0x000009f0
        /*0090*/ 	.word	0x00000fff


	//   ....[3]....
        /*0094*/ 	.word	0x00000a00
        /*0098*/ 	.word	0x00000fff


	//   ....[4]....
        /*009c*/ 	.word	0x00000c30
        /*00a0*/ 	.word	0x0000fff0


	//   ....[5]....
        /*00a4*/ 	.word	0x00000c60
        /*00a8*/ 	.word	0x0000fff0


	//   ....[6]....
        /*00ac*/ 	.word	0x00000ed0
        /*00b0*/ 	.word	0x00000fff


	//   ....[7]....
        /*00b4*/ 	.word	0x00000ef0
        /*00b8*/ 	.word	0x00000fff


	//   ....[8]....
        /*00bc*/ 	.word	0x00001110
        /*00c0*/ 	.word	0x0000fff0


	//   ....[9]....
        /*00c4*/ 	.word	0x00001140
        /*00c8*/ 	.word	0x0000fff0


	//   ....[10]....
        /*00cc*/ 	.word	0x000013b0
        /*00d0*/ 	.word	0x00000fff


	//   ....[11]....
        /*00d4*/ 	.word	0x000013d0
        /*00d8*/ 	.word	0x00000fff


	//   ....[12]....
        /*00dc*/ 	.word	0x000015f0
        /*00e0*/ 	.word	0x0000fff0


	//   ....[13]....
        /*00e4*/ 	.word	0x00001620
        /*00e8*/ 	.word	0x0000fff0


	//   ....[14]....
        /*00ec*/ 	.word	0x00001860
        /*00f0*/ 	.word	0x00000fff


	//   ....[15]....
        /*00f4*/ 	.word	0x000018c0
        /*00f8*/ 	.word	0x00000fff


	//----- nvinfo : EIATTR_VRC_CTA_INIT_COUNT
	.align		4
.L_49:
        /*00fc*/ 	.byte	0x02, 0x4a
	.zero		1
	.zero		1


	//----- nvinfo : EIATTR_EXIT_INSTR_OFFSETS
	.align		4
        /*0100*/ 	.byte	0x04, 0x1c
        /*0102*/ 	.short	(.L_51 - .L_50)


	//   ....[0]....
.L_50:
        /*0104*/ 	.word	0x00001d20


	//   ....[1]....
        /*0108*/ 	.word	0x00001d40


	//----- nvinfo : EIATTR_CRS_STACK_SIZE
	.align		4
.L_51:
        /*010c*/ 	.byte	0x04, 0x1e
        /*010e*/ 	.short	(.L_53 - .L_52)
.L_52:
        /*0110*/ 	.word	0x00000000


	//----- nvinfo : EIATTR_CBANK_PARAM_SIZE
	.align		4
.L_53:
        /*0114*/ 	.byte	0x03, 0x19
        /*0116*/ 	.short	0x0024


	//----- nvinfo : EIATTR_PARAM_CBANK
	.align		4
        /*0118*/ 	.byte	0x04, 0x0a
        /*011a*/ 	.short	(.L_55 - .L_54)
	.align		4
.L_54:
        /*011c*/ 	.word	index@(.nv.constant0._Z10paddedGemmILi64ELi64ELi16ELi4ELi4EEvPKfS1_Pfiii)
        /*0120*/ 	.short	0x0380
        /*0122*/ 	.short	0x0024


	//----- nvinfo : EIATTR_SW_WAR
	.align		4
.L_55:
        /*0124*/ 	.byte	0x04, 0x36
        /*0126*/ 	.short	(.L_57 - .L_56)
.L_56:
        /*0128*/ 	.word	0x00000008
.L_57:


//--------------------- .nv.callgraph             --------------------------
	.section	.nv.callgraph,"",@"SHT_CUDA_CALLGRAPH"
	.align	4
	.sectionentsize	8
	.align		4
        /*0000*/ 	.word	0x00000000
	.align		4
        /*0004*/ 	.word	0xffffffff
	.align		4
        /*0008*/ 	.word	0x00000000
	.align		4
        /*000c*/ 	.word	0xfffffffe
	.align		4
        /*0010*/ 	.word	0x00000000
	.align		4
        /*0014*/ 	.word	0xfffffffd
	.align		4
        /*0018*/ 	.word	0x00000000
	.align		4
        /*001c*/ 	.word	0xfffffffc


//--------------------- .text._Z12swizzledGemmILi64ELi64ELi16ELi4ELi4ELi2EEvPKfS1_Pfiii --------------------------
	.section	.text._Z12swizzledGemmILi64ELi64ELi16ELi4ELi4ELi2EEvPKfS1_Pfiii,"ax",@progbits
	.align	128
        .global         _Z12swizzledGemmILi64ELi64ELi16ELi4ELi4ELi2EEvPKfS1_Pfiii
        .type           _Z12swizzledGemmILi64ELi64ELi16ELi4ELi4ELi2EEvPKfS1_Pfiii,@function
        .size           _Z12swizzledGemmILi64ELi64ELi16ELi4ELi4ELi2EEvPKfS1_Pfiii,(.L_x_16 - _Z12swizzledGemmILi64ELi64ELi16ELi4ELi4ELi2EEvPKfS1_Pfiii)
        .other          _Z12swizzledGemmILi64ELi64ELi16ELi4ELi4ELi2EEvPKfS1_Pfiii,@"STO_CUDA_ENTRY STV_DEFAULT"
_Z12swizzledGemmILi64ELi64ELi16ELi4ELi4ELi2EEvPKfS1_Pfiii:
.text._Z12swizzledGemmILi64ELi64ELi16ELi4ELi4ELi2EEvPKfS1_Pfiii:
[----:B------:R-:W-:Y:S01]  /*0000*/  LDC R1, c[0x0][0x37c] ;  /* 0x0000df00ff017b82 */ /* 0x000fe20000000800 */
[----:B------:R-:W0:Y:S07]  /*0010*/  S2R R5, SR_TID.Y ;  /* 0x0000000000057919 */ /* 0x000e2e0000002200 */
[----:B------:R-:W1:Y:S01]  /*0020*/  S2UR UR5, SR_CTAID.Y ;  /* 0x00000000000579c3 */ /* 0x000e620000002600 */
[----:B------:R-:W2:Y:S01]  /*0030*/  LDCU UR8, c[0x0][0x3a0] ;  /* 0x00007400ff0877ac */ /* 0x000ea20008000800 */
[----:B------:R-:W-:Y:S01]  /*0040*/  HFMA2 R61, -RZ, RZ, 0, 0 ;  /* 0x00000000ff3d7431 */ /* 0x000fe200000001ff */
[----:B------:R-:W3:Y:S01]  /*0050*/  S2R R6, SR_TID.X ;  /* 0x0000000000067919 */ /* 0x000ee20000002100 */
[----:B------:R-:W-:Y:S01]  /*0060*/  HFMA2 R59, -RZ, RZ, 0, 0 ;  /* 0x00000000ff3b7431 */ /* 0x000fe200000001ff */
[----:B------:R-:W-:-:S02]  /*0070*/  CS2R R44, SRZ ;  /* 0x00000000002c7805 */ /* 0x000fc4000001ff00 */
[----:B------:R-:W-:Y:S02]  /*0080*/  CS2R R46, SRZ ;  /* 0x00000000002e7805 */ /* 0x000fe4000001ff00 */
[----:B------:R-:W-:Y:S01]  /*0090*/  CS2R R42, SRZ ;  /* 0x00000000002a7805 */ /* 0x000fe2000001ff00 */
[----:B------:R-:W4:Y:S01]  /*00a0*/  S2UR UR6, SR_CTAID.X ;  /* 0x00000000000679c3 */ /* 0x000f220000002500 */
[----:B------:R-:W-:Y:S02]  /*00b0*/  CS2R R54, SRZ ;  /* 0x0000000000367805 */ /* 0x000fe4000001ff00 */
[----:B------:R-:W-:Y:S02]  /*00c0*/  CS2R R48, SRZ ;  /* 0x0000000000307805 */ /* 0x000fe4000001ff00 */
[----:B------:R-:W-:Y:S02]  /*00d0*/  CS2R R56, SRZ ;  /* 0x0000000000387805 */ /* 0x000fe4000001ff00 */
[----:B------:R-:W-:Y:S01]  /*00e0*/  MOV R51, RZ ;  /* 0x000000ff00337202 */ /* 0x000fe20000000f00 */
[----:B------:R-:W3:Y:S01]  /*00f0*/  LDCU.64 UR12, c[0x0][0x358] ;  /* 0x00006b00ff0c77ac */ /* 0x000ee20008000a00 */
[----:B------:R-:W-:Y:S01]  /*0100*/  MOV R52, RZ ;  /* 0x000000ff00347202 */ /* 0x000fe20000000f00 */
[----:B--2---:R-:W-:-:S02]  /*0110*/  UISETP.GE.AND UP0, UPT, UR8, 0x1, UPT ;  /* 0x000000010800788c */ /* 0x004fc4000bf06270 */
[----:B-1----:R-:W-:-:S06]  /*0120*/  USHF.L.U32 UR5, UR5, 0x6, URZ ;  /* 0x0000000605057899 */ /* 0x002fcc00080006ff */
[----:B0-----:R-:W-:Y:S01]  /*0130*/  LEA R2, R5, UR5, 0x2 ;  /* 0x0000000505027c11 */ /* 0x001fe2000f8e10ff */
[----:B----4-:R-:W-:-:S06]  /*0140*/  USHF.L.U32 UR6, UR6, 0x6, URZ ;  /* 0x0000000606067899 */ /* 0x010fcc00080006ff */
[----:B---3--:R-:W-:Y:S01]  /*0150*/  LEA R3, R6, UR6, 0x2 ;  /* 0x0000000606037c11 */ /* 0x008fe2000f8e10ff */
[----:B------:R-:W-:Y:S06]  /*0160*/  BRA.U !UP0, `(.L_x_0) ;  /* 0x0000001d08487547 */ /* 0x000fec000b800000 */
[----:B------:R-:W0:Y:S01]  /*0170*/  S2UR UR7, SR_CgaCtaId ;  /* 0x00000000000779c3 */ /* 0x000e220000008800 */
[C---:B------:R-:W-:Y:S01]  /*0180*/  LEA R4, R5.reuse, R6, 0x4 ;  /* 0x0000000605047211 */ /* 0x040fe200078e20ff */
[----:B------:R-:W-:Y:S01]  /*0190*/  UMOV UR4, 0x400 ;  /* 0x0000040000047882 */ /* 0x000fe20000000000 */
[----:B------:R-:W-:Y:S02]  /*01a0*/  SHF.L.U32 R5, R5, 0x4, RZ ;  /* 0x0000000405057819 */ /* 0x000fe400000006ff */
[----:B------:R-:W-:Y:S02]  /*01b0*/  SHF.L.U32 R6, R6, 0x4, RZ ;  /* 0x0000000406067819 */ /* 0x000fe400000006ff */
[----:B------:R-:W-:Y:S02]  /*01c0*/  LOP3.LUT R0, R4, 0x3f, RZ, 0xc0, !PT ;  /* 0x0000003f04007812 */ /* 0x000fe400078ec0ff */
[C---:B------:R-:W-:Y:S02]  /*01d0*/  IADD3 R24, PT, PT, R5.reuse, 0x4, RZ ;  /* 0x0000000405187810 */ /* 0x040fe40007ffe0ff */
[----:B------:R-:W-:-:S02]  /*01e0*/  IADD3 R26, PT, PT, R5, 0x8, RZ ;  /* 0x00000008051a7810 */ /* 0x000fc40007ffe0ff */
[----:B------:R-:W-:Y:S02]  /*01f0*/  IADD3 R29, PT, PT, R5, 0xc, RZ ;  /* 0x0000000c051d7810 */ /* 0x000fe40007ffe0ff */
[C---:B------:R-:W-:Y:S02]  /*0200*/  IADD3 R32, PT, PT, R6.reuse, 0x4, RZ ;  /* 0x0000000406207810 */ /* 0x040fe40007ffe0ff */
[C---:B------:R-:W-:Y:S02]  /*0210*/  IADD3 R34, PT, PT, R6.reuse, 0x8, RZ ;  /* 0x0000000806227810 */ /* 0x040fe40007ffe0ff */
[----:B------:R-:W-:Y:S02]  /*0220*/  IADD3 R37, PT, PT, R6, 0xc, RZ ;  /* 0x0000000c06257810 */ /* 0x000fe40007ffe0ff */
[----:B------:R-:W-:Y:S02]  /*0230*/  SHF.R.U32.HI R7, RZ, 0x6, R4 ;  /* 0x00000006ff077819 */ /* 0x000fe40000011604 */
[----:B------:R-:W-:Y:S01]  /*0240*/  IADD3 R0, PT, PT, R0, UR5, RZ ;  /* 0x0000000500007c10 */ /* 0x000fe2000fffe0ff */
[----:B0-----:R-:W-:Y:S01]  /*0250*/  ULEA UR10, UR7, UR4, 0x18 ;  /* 0x00000004070a7291 */ /* 0x001fe2000f8ec0ff */
[C---:B------:R-:W-:Y:S01]  /*0260*/  LOP3.LUT R14, R24.reuse, 0x3ff0, RZ, 0xc0, !PT ;  /* 0x00003ff0180e7812 */ /* 0x040fe200078ec0ff */
[----:B------:R-:W-:Y:S01]  /*0270*/  UIADD3 UR4, UPT, UPT, UR4, 0x1000, URZ ;  /* 0x0000100004047890 */ /* 0x000fe2000fffe0ff */
[----:B------:R-:W-:Y:S01]  /*0280*/  LOP3.LUT R15, R24, 0x8, RZ, 0x3c, !PT ;  /* 0x00000008180f7812 */ /* 0x000fe200078e3cff */
[----:B------:R-:W-:Y:S01]  /*0290*/  IMAD R0, R0, UR8, R7 ;  /* 0x0000000800007c24 */ /* 0x000fe2000f8e0207 */
[----:B------:R-:W-:Y:S01]  /*02a0*/  LOP3.LUT R25, R26, 0x3ff0, RZ, 0xc0, !PT ;  /* 0x00003ff01a197812 */ /* 0x000fe200078ec0ff */
[----:B------:R-:W-:Y:S01]  /*02b0*/  ULEA UR7, UR7, UR4, 0x18 ;  /* 0x0000000407077291 */ /* 0x000fe2000f8ec0ff */
[----:B------:R-:W-:-:S02]  /*02c0*/  LOP3.LUT R27, R29, 0x3ff8, RZ, 0xc0, !PT ;  /* 0x00003ff81d1b7812 */ /* 0x000fc400078ec0ff */
[----:B------:R-:W-:Y:S01]  /*02d0*/  LOP3.LUT R28, R29, 0x3ff4, RZ, 0xc0, !PT ;  /* 0x00003ff41d1c7812 */ /* 0x000fe200078ec0ff */
[----:B------:R-:W-:Y:S01]  /*02e0*/  UMOV UR4, URZ ;  /* 0x000000ff00047c82 */ /* 0x000fe20008000000 */
[C---:B------:R-:W-:Y:S02]  /*02f0*/  LOP3.LUT R30, R32.reuse, 0x3ff0, RZ, 0xc0, !PT ;  /* 0x00003ff0201e7812 */ /* 0x040fe400078ec0ff */
[----:B------:R-:W-:Y:S02]  /*0300*/  LOP3.LUT R31, R32, 0x8, RZ, 0x3c, !PT ;  /* 0x00000008201f7812 */ /* 0x000fe400078e3cff */
[----:B------:R-:W-:Y:S02]  /*0310*/  LOP3.LUT R33, R34, 0x3ff0, RZ, 0xc0, !PT ;  /* 0x00003ff022217812 */ /* 0x000fe400078ec0ff */
[C---:B------:R-:W-:Y:S02]  /*0320*/  LOP3.LUT R35, R37.reuse, 0x3ff8, RZ, 0xc0, !PT ;  /* 0x00003ff825237812 */ /* 0x040fe400078ec0ff */
[----:B------:R-:W-:-:S02]  /*0330*/  LOP3.LUT R36, R37, 0x3ff4, RZ, 0xc0, !PT ;  /* 0x00003ff425247812 */ /* 0x000fc400078ec0ff */
[----:B------:R-:W-:Y:S02]  /*0340*/  MOV R44, RZ ;  /* 0x000000ff002c7202 */ /* 0x000fe40000000f00 */
[C---:B------:R-:W-:Y:S02]  /*0350*/  LOP3.LUT R8, R5.reuse, 0x4, RZ, 0x3c, !PT ;  /* 0x0000000405087812 */ /* 0x040fe400078e3cff */
[C---:B------:R-:W-:Y:S02]  /*0360*/  LOP3.LUT R9, R6.reuse, 0x4, RZ, 0x3c, !PT ;  /* 0x0000000406097812 */ /* 0x040fe400078e3cff */
[C---:B------:R-:W-:Y:S02]  /*0370*/  LOP3.LUT R10, R5.reuse, 0x8, RZ, 0x3c, !PT ;  /* 0x00000008050a7812 */ /* 0x040fe400078e3cff */
[----:B------:R-:W-:Y:S02]  /*0380*/  LOP3.LUT R11, R6, 0x8, RZ, 0x3c, !PT ;  /* 0x00000008060b7812 */ /* 0x000fe400078e3cff */
[----:B------:R-:W-:-:S02]  /*0390*/  LOP3.LUT R12, R5, 0xc, RZ, 0x3c, !PT ;  /* 0x0000000c050c7812 */ /* 0x000fc400078e3cff */
[----:B------:R-:W-:Y:S02]  /*03a0*/  LOP3.LUT R13, R6, 0xc, RZ, 0x3c, !PT ;  /* 0x0000000c060d7812 */ /* 0x000fe400078e3cff */
[----:B------:R-:W-:Y:S02]  /*03b0*/  LOP3.LUT R24, R24, 0xc, RZ, 0x3c, !PT ;  /* 0x0000000c18187812 */ /* 0x000fe400078e3cff */
[----:B------:R-:W-:Y:S02]  /*03c0*/  LOP3.LUT R26, R26, 0xc, RZ, 0x3c, !PT ;  /* 0x0000000c1a1a7812 */ /* 0x000fe400078e3cff */
[----:B------:R-:W-:Y:S02]  /*03d0*/  LOP3.LUT R29, R29, 0x3ff0, RZ, 0xc0, !PT ;  /* 0x00003ff01d1d7812 */ /* 0x000fe400078ec0ff */
[----:B------:R-:W-:Y:S02]  /*03e0*/  LOP3.LUT R32, R32, 0xc, RZ, 0x3c, !PT ;  /* 0x0000000c20207812 */ /* 0x000fe400078e3cff */
[----:B------:R-:W-:-:S02]  /*03f0*/  LOP3.LUT R34, R34, 0xc, RZ, 0x3c, !PT ;  /* 0x0000000c22227812 */ /* 0x000fc400078e3cff */
[----:B------:R-:W-:-:S07]  /*0400*/  LOP3.LUT R37, R37, 0x3ff0, RZ, 0xc0, !PT ;  /* 0x00003ff025257812 */ /* 0x000fce00078ec0ff */
.L_x_6:
[----:B------:R-:W-:Y:S01]  /*0410*/  ISETP.GT.U32.AND P0, PT, R4, 0x3ff, PT ;  /* 0x000003ff0400780c */ /* 0x000fe20003f04070 */
[----:B------:R-:W0:Y:S01]  /*0420*/  LDCU UR16, c[0x0][0x3a0] ;  /* 0x00007400ff1077ac */ /* 0x000e220008000800 */
[----:B------:R-:W-:Y:S01]  /*0430*/  BSSY.RECONVERGENT B0, `(.L_x_1) ;  /* 0x0000037000007945 */ /* 0x000fe20003800200 */
[----:B------:R-:W1:Y:S01]  /*0440*/  LDCU UR15, c[0x0][0x3a0] ;  /* 0x00007400ff0f77ac */ /* 0x000e620008000800 */
[----:B------:R-:W2:Y:S01]  /*0450*/  LDCU UR11, c[0x0][0x398] ;  /* 0x00007300ff0b77ac */ /* 0x000ea20008000800 */
[----:B------:R-:W3:Y:S08]  /*0460*/  LDCU UR14, c[0x0][0x39c] ;  /* 0x00007380ff0e77ac */ /* 0x000ef00008000800 */
[----:B------:R-:W-:Y:S05]  /*0470*/  @P0 BRA `(.L_x_2) ;  /* 0x0000000000c80947 */ /* 0x000fea0003800000 */
[----:B------:R-:W4:Y:S01]  /*0480*/  S2UR UR9, SR_CgaCtaId ;  /* 0x00000000000979c3 */ /* 0x000f220000008800 */
[----:B------:R-:W-:Y:S01]  /*0490*/  UMOV UR8, 0x400 ;  /* 0x0000040000087882 */ /* 0x000fe20000000000 */
[----:B------:R-:W-:Y:S01]  /*04a0*/  BSSY.RECONVERGENT B1, `(.L_x_3) ;  /* 0x0000018000017945 */ /* 0x000fe20003800200 */
[----:B------:R-:W-:Y:S02]  /*04b0*/  IADD3 R19, PT, PT, R0, UR4, RZ ;  /* 0x0000000400137c10 */ /* 0x000fe4000fffe0ff */
[----:B------:R-:W-:Y:S02]  /*04c0*/  IADD3 R20, PT, PT, R7, UR4, RZ ;  /* 0x0000000407147c10 */ /* 0x000fe4000fffe0ff */
[----:B------:R-:W-:Y:S01]  /*04d0*/  MOV R21, R4 ;  /* 0x0000000400157202 */ /* 0x000fe20000000f00 */
[----:B----4-:R-:W-:-:S06]  /*04e0*/  ULEA UR8, UR9, UR8, 0x18 ;  /* 0x0000000809087291 */ /* 0x010fcc000f8ec0ff */
[----:B------:R-:W-:-:S07]  /*04f0*/  LEA R18, R7, UR8, 0x8 ;  /* 0x0000000807127c11 */ /* 0x000fce000f8e40ff */
.L_x_4:
[----:B------:R-:W-:Y:S01]  /*0500*/  LOP3.LUT R38, R21, 0x3f, RZ, 0xc0, !PT ;  /* 0x0000003f15267812 */ /* 0x000fe200078ec0ff */
[----:B----4-:R-:W-:-:S03]  /*0510*/  HFMA2 R22, -RZ, RZ, 0, 0 ;  /* 0x00000000ff167431 */ /* 0x010fc600000001ff */
[----:B------:R-:W-:-:S04]  /*0520*/  IADD3 R16, PT, PT, R38, UR5, RZ ;  /* 0x0000000526107c10 */ /* 0x000fc8000fffe0ff */
[----:B--2---:R-:W-:-:S04]  /*0530*/  ISETP.GE.AND P0, PT, R16, UR11, PT ;  /* 0x0000000b10007c0c */ /* 0x004fc8000bf06270 */
[----:B-1----:R-:W-:-:S13]  /*0540*/  ISETP.GE.OR P0, PT, R20, UR15, P0 ;  /* 0x0000000f14007c0c */ /* 0x002fda0008706670 */
[----:B------:R-:W1:Y:S02]  /*0550*/  @!P0 LDC.64 R16, c[0x0][0x380] ;  /* 0x0000e000ff108b82 */ /* 0x000e640000000a00 */
[----:B-1----:R-:W-:-:S05]  /*0560*/  @!P0 IMAD.WIDE.U32 R16, R19, 0x4, R16 ;  /* 0x0000000413108825 */ /* 0x002fca00078e0010 */
[----:B------:R-:W2:Y:S01]  /*0570*/  @!P0 LDG.E.CONSTANT R22, desc[UR12][R16.64] ;  /* 0x0000000c10168981 */ /* 0x000ea2000c1e9900 */
[----:B------:R-:W-:Y:S02]  /*0580*/  LOP3.LUT R23, R38, 0x3, R7, 0x78, !PT ;  /* 0x0000000326177812 */ /* 0x000fe400078e7807 */
[----:B------:R-:W-:Y:S02]  /*0590*/  ISETP.GE.U32.AND P0, PT, R21, 0x300, PT ;  /* 0x000003001500780c */ /* 0x000fe40003f06070 */
[----:B------:R-:W-:Y:S02]  /*05a0*/  LEA R23, R23, R18, 0x2 ;  /* 0x0000001217177211 */ /* 0x000fe400078e10ff */
[----:B------:R-:W-:Y:S02]  /*05b0*/  IADD3 R38, PT, PT, R21, 0x100, RZ ;  /* 0x0000010015267810 */ /* 0x000fe40007ffe0ff */
[----:B------:R-:W-:Y:S02]  /*05c0*/  IADD3 R18, PT, PT, R18, 0x400, RZ ;  /* 0x0000040012127810 */ /* 0x000fe40007ffe0ff */
[----:B------:R-:W-:-:S02]  /*05d0*/  MOV R21, R38 ;  /* 0x0000002600157202 */ /* 0x000fc40000000f00 */
[----:B------:R-:W-:Y:S02]  /*05e0*/  IADD3 R20, PT, PT, R20, 0x4, RZ ;  /* 0x0000000414147810 */ /* 0x000fe40007ffe0ff */
[----:B------:R-:W-:Y:S01]  /*05f0*/  IADD3 R19, PT, PT, R19, 0x4, RZ ;  /* 0x0000000413137810 */ /* 0x000fe20007ffe0ff */
[----:B--2---:R4:W-:Y:S01]  /*0600*/  STS [R23], R22 ;  /* 0x0000001617007388 */ /* 0x0049e20000000800 */
[----:B------:R-:W-:Y:S05]  /*0610*/  @!P0 BRA `(.L_x_4) ;  /* 0xfffffffc00b88947 */ /* 0x000fea000383ffff */
[----:B0--3--:R-:W-:Y:S05]  /*0620*/  BSYNC.RECONVERGENT B1 ;  /* 0x0000000000017941 */ /* 0x009fea0003800200 */
.L_x_3:
[----:B------:R-:W4:Y:S01]  /*0630*/  S2R R17, SR_CgaCtaId ;  /* 0x0000000000117919 */ /* 0x000f220000008800 */
[----:B------:R-:W-:Y:S02]  /*0640*/  MOV R16, 0x400 ;  /* 0x0000040000107802 */ /* 0x000fe40000000f00 */
[----:B------:R-:W-:Y:S02]  /*0650*/  MOV R18, R4 ;  /* 0x0000000400127202 */ /* 0x000fe40000000f00 */
[----:B------:R-:W-:-:S04]  /*0660*/  IADD3 R16, PT, PT, R16, 0x1000, RZ ;  /* 0x0000100010107810 */ /* 0x000fc80007ffe0ff */
[----:B----4-:R-:W-:-:S07]  /*0670*/  LEA R23, R17, R16, 0x18 ;  /* 0x0000001011177211 */ /* 0x010fce00078ec0ff */
.L_x_5:
[----:B------:R-:W-:Y:S01]  /*0680*/  LOP3.LUT R22, R18, 0x3f, RZ, 0xc0, !PT ;  /* 0x0000003f12167812 */ /* 0x000fe200078ec0ff */
[----:B----4-:R-:W-:Y:S01]  /*0690*/  HFMA2 R19, -RZ, RZ, 0, 0 ;  /* 0x00000000ff137431 */ /* 0x010fe200000001ff */
[----:B------:R-:W-:Y:S02]  /*06a0*/  SHF.R.U32.HI R20, RZ, 0x6, R18 ;  /* 0x00000006ff147819 */ /* 0x000fe40000011612 */
[----:B------:R-:W-:Y:S02]  /*06b0*/  IADD3 R38, PT, PT, R22, UR6, RZ ;  /* 0x0000000616267c10 */ /* 0x000fe4000fffe0ff */
[----:B------:R-:W-:Y:S02]  /*06c0*/  IADD3 R21, PT, PT, R20, UR4, RZ ;  /* 0x0000000414157c10 */ /* 0x000fe4000fffe0ff */
[----:B------:R-:W-:-:S04]  /*06d0*/  ISETP.GE.AND P0, PT, R38, UR14, PT ;  /* 0x0000000e26007c0c */ /* 0x000fc8000bf06270 */
[----:B------:R-:W-:-:S13]  /*06e0*/  ISETP.GE.OR P0, PT, R21, UR16, P0 ;  /* 0x0000001015007c0c */ /* 0x000fda0008706670 */
[----:B------:R-:W0:Y:S01]  /*06f0*/  @!P0 LDC.64 R16, c[0x0][0x388] ;  /* 0x0000e200ff108b82 */ /* 0x000e220000000a00 */
[----:B------:R-:W-:-:S04]  /*0700*/  @!P0 IMAD R21, R21, UR14, R38 ;  /* 0x0000000e15158c24 */ /* 0x000fc8000f8e0226 */
[----:B0-----:R-:W-:-:S05]  /*0710*/  @!P0 IMAD.WIDE R16, R21, 0x4, R16 ;  /* 0x0000000415108825 */ /* 0x001fca00078e0210 */
[----:B------:R-:W2:Y:S01]  /*0720*/  @!P0 LDG.E.CONSTANT R19, desc[UR12][R16.64] ;  /* 0x0000000c10138981 */ /* 0x000ea2000c1e9900 */
[----:B------:R-:W-:Y:S02]  /*0730*/  LEA R20, R20, R23, 0x8 ;  /* 0x0000001714147211 */ /* 0x000fe400078e40ff */
[----:B------:R-:W-:Y:S02]  /*0740*/  LOP3.LUT R21, R22, 0x3, R7, 0x78, !PT ;  /* 0x0000000316157812 */ /* 0x000fe400078e7807 */
[C---:B------:R-:W-:Y:S02]  /*0750*/  ISETP.GE.U32.AND P0, PT, R18.reuse, 0x300, PT ;  /* 0x000003001200780c */ /* 0x040fe40003f06070 */
[----:B------:R-:W-:Y:S02]  /*0760*/  LEA R20, R21, R20, 0x2 ;  /* 0x0000001415147211 */ /* 0x000fe400078e10ff */
[----:B------:R-:W-:-:S03]  /*0770*/  IADD3 R18, PT, PT, R18, 0x100, RZ ;  /* 0x0000010012127810 */ /* 0x000fc60007ffe0ff */
[----:B--2---:R4:W-:Y:S06]  /*0780*/  STS [R20], R19 ;  /* 0x0000001314007388 */ /* 0x0049ec0000000800 */
[----:B------:R-:W-:Y:S05]  /*0790*/  @!P0 BRA `(.L_x_5) ;  /* 0xfffffffc00b88947 */ /* 0x000fea000383ffff */
.L_x_2:
[----:B0123--:R-:W-:Y:S05]  /*07a0*/  BSYNC.RECONVERGENT B0 ;  /* 0x0000000000007941 */ /* 0x00ffea0003800200 */
.L_x_1:
[----:B------:R-:W-:Y:S01]  /*07b0*/  BAR.SYNC.DEFER_BLOCKING 0x0 ;  /* 0x0000000000007b1d */ /* 0x000fe20000010000 */
[----:B------:R-:W-:-:S05]  /*07c0*/  UIADD3 UR4, UPT, UPT, UR4, 0x10, URZ ;  /* 0x0000001004047890 */ /* 0x000fca000fffe0ff */
[----:B------:R-:W0:Y:S01]  /*07d0*/  LDCU UR8, c[0x0][0x3a0] ;  /* 0x00007400ff0877ac */ /* 0x000e220008000800 */
[----:B----4-:R-:W-:Y:S01]  /*07e0*/  LDS.128 R16, [R5+UR10] ;  /* 0x0000000a05107984 */ /* 0x010fe20008000c00 */
[----:B0-----:R-:W-:-:S03]  /*07f0*/  UISETP.GE.AND UP0, UPT, UR4, UR8, UPT ;  /* 0x000000080400728c */ /* 0x001fc6000bf06270 */
[----:B------:R-:W0:Y:S04]  /*0800*/  LDS.128 R20, [R6+UR7] ;  /* 0x0000000706147984 */ /* 0x000e280008000c00 */
[----:B------:R-:W-:Y:S04]  /*0810*/  LDS R53, [R8+UR10+0x100] ;  /* 0x0001000a08357984 */ /* 0x000fe80008000800 */
[----:B------:R-:W1:Y:S04]  /*0820*/  LDS R38, [R35+UR7+0x100] ;  /* 0x0001000723267984 */ /* 0x000e680008000800 */
[----:B------:R-:W2:Y:S04]  /*0830*/  LDS R41, [R9+UR7+0x100] ;  /* 0x0001000709297984 */ /* 0x000ea80008000800 */
[----:B------:R-:W3:Y:S04]  /*0840*/  LDS R40, [R30+UR7+0x100] ;  /* 0x000100071e287984 */ /* 0x000ee80008000800 */
[----:B------:R-:W4:Y:S01]  /*0850*/  LDS R39, [R9+UR7+0x108] ;  /* 0x0001080709277984 */ /* 0x000f220008000800 */
[C---:B0-----:R-:W-:Y:S01]  /*0860*/  FFMA R50, R16.reuse, R20, R57 ;  /* 0x0000001410327223 */ /* 0x041fe20000000039 */
[C---:B------:R-:W-:Y:S01]  /*0870*/  FFMA R57, R16.reuse, R21, R48 ;  /* 0x0000001510397223 */ /* 0x040fe20000000030 */
[CC--:B------:R-:W-:Y:S01]  /*0880*/  FFMA R48, R16.reuse, R22.reuse, R55 ;  /* 0x0000001610307223 */ /* 0x0c0fe20000000037 */
[----:B------:R-:W-:Y:S01]  /*0890*/  FFMA R55, R16, R23, R42 ;  /* 0x0000001710377223 */ /* 0x000fe2000000002a */
[C---:B------:R-:W-:Y:S01]  /*08a0*/  FFMA R42, R20.reuse, R17, R43 ;  /* 0x00000011142a7223 */ /* 0x040fe2000000002b */
[C---:B------:R-:W-:Y:S01]  /*08b0*/  FFMA R43, R17.reuse, R21, R46 ;  /* 0x00000015112b7223 */ /* 0x040fe2000000002e */
[C---:B------:R-:W-:Y:S01]  /*08c0*/  FFMA R16, R17.reuse, R22, R61 ;  /* 0x0000001611107223 */ /* 0x040fe2000000003d */
[----:B------:R-:W-:Y:S01]  /*08d0*/  FFMA R17, R17, R23, R44 ;  /* 0x0000001711117223 */ /* 0x000fe2000000002c */
[C---:B------:R-:W-:Y:S01]  /*08e0*/  FFMA R44, R20.reuse, R18, R51 ;  /* 0x00000012142c7223 */ /* 0x040fe20000000033 */
[----:B------:R-:W-:Y:S01]  /*08f0*/  FFMA R20, R20, R19, R49 ;  /* 0x0000001314147223 */ /* 0x000fe20000000031 */
[C---:B------:R-:W-:Y:S01]  /*0900*/  FFMA R45, R18.reuse, R21, R45 ;  /* 0x00000015122d7223 */ /* 0x040fe2000000002d */
[----:B------:R-:W0:Y:S01]  /*0910*/  LDS R49, [R14+UR10+0x100] ;  /* 0x0001000a0e317984 */ /* 0x000e220008000800 */
[CC--:B------:R-:W-:Y:S01]  /*0920*/  FFMA R46, R18.reuse, R22.reuse, R47 ;  /* 0x00000016122e7223 */ /* 0x0c0fe2000000002f */
[----:B------:R-:W-:Y:S01]  /*0930*/  FFMA R47, R18, R23, R56 ;  /* 0x00000017122f7223 */ /* 0x000fe20000000038 */
[C---:B------:R-:W-:Y:S01]  /*0940*/  FFMA R21, R19.reuse, R21, R54 ;  /* 0x0000001513157223 */ /* 0x040fe20000000036 */
[----:B------:R-:W5:Y:S01]  /*0950*/  LDS R51, [R8+UR10+0x108] ;  /* 0x0001080a08337984 */ /* 0x000f620008000800 */
[C---:B------:R-:W-:Y:S01]  /*0960*/  FFMA R22, R19.reuse, R22, R59 ;  /* 0x0000001613167223 */ /* 0x040fe2000000003b */
[----:B------:R-:W-:Y:S01]  /*0970*/  FFMA R19, R19, R23, R52 ;  /* 0x0000001713137223 */ /* 0x000fe20000000034 */
[C---:B-1----:R-:W-:Y:S01]  /*0980*/  FFMA R18, R53.reuse, R38, R55 ;  /* 0x0000002635127223 */ /* 0x042fe20000000037 */
[----:B------:R-:W1:Y:S01]  /*0990*/  LDS R61, [R27+UR10+0x100] ;  /* 0x0001000a1b3d7984 */ /* 0x000e620008000800 */
[C---:B--2---:R-:W-:Y:S01]  /*09a0*/  FFMA R50, R53.reuse, R41, R50 ;  /* 0x0000002935327223 */ /* 0x044fe20000000032 */
[C---:B---3--:R-:W-:Y:S01]  /*09b0*/  FFMA R52, R53.reuse, R40, R57 ;  /* 0x0000002835347223 */ /* 0x048fe20000000039 */
[----:B----4-:R-:W-:Y:S01]  /*09c0*/  FFMA R48, R53, R39, R48 ;  /* 0x0000002735307223 */ /* 0x010fe20000000030 */
[----:B------:R-:W-:Y:S04]  /*09d0*/  LDS R59, [R10+UR10+0x200] ;  /* 0x0002000a0a3b7984 */ /* 0x000fe80008000800 */
[----:B------:R-:W2:Y:S04]  /*09e0*/  LDS R55, [R33+UR7+0x200] ;  /* 0x0002000721377984 */ /* 0x000ea80008000800 */
[----:B------:R-:W3:Y:S04]  /*09f0*/  LDS R53, [R11+UR7+0x200] ;  /* 0x000200070b357984 */ /* 0x000ee80008000800 */
[----:B------:R-:W4:Y:S04]  /*0a00*/  LDS R54, [R15+UR10+0x200] ;  /* 0x0002000a0f367984 */ /* 0x000f280008000800 */
[----:B------:R-:W4:Y:S04]  /*0a10*/  LDS R23, [R31+UR7+0x200] ;  /* 0x000200071f177984 */ /* 0x000f280008000800 */
[----:B------:R-:W4:Y:S01]  /*0a20*/  LDS R57, [R36+UR7+0x200] ;  /* 0x0002000724397984 */ /* 0x000f220008000800 */
[C---:B0-----:R-:W-:Y:S01]  /*0a30*/  FFMA R42, R49.reuse, R41, R42 ;  /* 0x00000029312a7223 */ /* 0x041fe2000000002a */
[CC--:B------:R-:W-:Y:S01]  /*0a40*/  FFMA R58, R49.reuse, R38.reuse, R17 ;  /* 0x00000026313a7223 */ /* 0x0c0fe20000000011 */
[----:B------:R-:W-:Y:S01]  /*0a50*/  FFMA R16, R49, R39, R16 ;  /* 0x0000002731107223 */ /* 0x000fe20000000010 */
[----:B------:R-:W0:Y:S01]  /*0a60*/  LDS R17, [R25+UR10+0x200] ;  /* 0x0002000a19117984 */ /* 0x000e220008000800 */
[----:B-----5:R-:W-:Y:S01]  /*0a70*/  FFMA R47, R51, R38, R47 ;  /* 0x00000026332f7223 */ /* 0x020fe2000000002f */
[-C--:B------:R-:W-:Y:S01]  /*0a80*/  FFMA R56, R49, R40.reuse, R43 ;  /* 0x0000002831387223 */ /* 0x080fe2000000002b */
[C---:B------:R-:W-:Y:S01]  /*0a90*/  FFMA R60, R51.reuse, R40, R45 ;  /* 0x00000028333c7223 */ /* 0x040fe2000000002d */
[----:B------:R-:W-:Y:S01]  /*0aa0*/  FFMA R44, R51, R41, R44 ;  /* 0x00000029332c7223 */ /* 0x000fe2000000002c */
[----:B-1----:R-:W-:Y:S01]  /*0ab0*/  FFMA R38, R61, R38, R19 ;  /* 0x000000263d267223 */ /* 0x002fe20000000013 */
[-C--:B------:R-:W-:Y:S01]  /*0ac0*/  FFMA R46, R51, R39.reuse, R46 ;  /* 0x00000027332e7223 */ /* 0x080fe2000000002e */
[C---:B------:R-:W-:Y:S01]  /*0ad0*/  FFMA R40, R61.reuse, R40, R21 ;  /* 0x000000283d287223 */ /* 0x040fe20000000015 */
[C---:B------:R-:W-:Y:S01]  /*0ae0*/  FFMA R22, R61.reuse, R39, R22 ;  /* 0x000000273d167223 */ /* 0x040fe20000000016 */
[----:B------:R-:W-:Y:S01]  /*0af0*/  FFMA R20, R61, R41, R20 ;  /* 0x000000293d147223 */ /* 0x000fe20000000014 */
[----:B------:R-:W1:Y:S01]  /*0b00*/  LDS R21, [R28+UR10+0x200] ;  /* 0x0002000a1c157984 */ /* 0x000e620008000800 */
[----:B--2---:R-:W-:-:S03]  /*0b10*/  FFMA R19, R59, R55, R48 ;  /* 0x000000373b137223 */ /* 0x004fc60000000030 */
[----:B------:R-:W-:Y:S01]  /*0b20*/  LDS R51, [R12+UR10+0x300] ;  /* 0x0003000a0c337984 */ /* 0x000fe20008000800 */
[----:B---3--:R-:W-:-:S03]  /*0b30*/  FFMA R50, R59, R53, R50 ;  /* 0x000000353b327223 */ /* 0x008fc60000000032 */
[----:B------:R-:W2:Y:S01]  /*0b40*/  LDS R39, [R13+UR7+0x300] ;  /* 0x000300070d277984 */ /* 0x000ea20008000800 */
[----:B----4-:R-:W-:-:S03]  /*0b50*/  FFMA R48, R54, R53, R42 ;  /* 0x0000003536307223 */ /* 0x010fc6000000002a */
[----:B------:R-:W3:Y:S01]  /*0b60*/  LDS R43, [R32+UR7+0x300] ;  /* 0x00030007202b7984 */ /* 0x000ee20008000800 */
[C---:B------:R-:W-:Y:S01]  /*0b70*/  FFMA R45, R54.reuse, R55, R16 ;  /* 0x00000037362d7223 */ /* 0x040fe20000000010 */
[CC--:B------:R-:W-:Y:S02]  /*0b80*/  FFMA R52, R59.reuse, R23.reuse, R52 ;  /* 0x000000173b347223 */ /* 0x0c0fe40000000034 */
[----:B------:R-:W4:Y:S01]  /*0b90*/  LDS R42, [R34+UR7+0x300] ;  /* 0x00030007222a7984 */ /* 0x000f220008000800 */
[C---:B------:R-:W-:Y:S01]  /*0ba0*/  FFMA R56, R54.reuse, R23, R56 ;  /* 0x0000001736387223 */ /* 0x040fe20000000038 */
[-C--:B------:R-:W-:Y:S02]  /*0bb0*/  FFMA R18, R59, R57.reuse, R18 ;  /* 0x000000393b127223 */ /* 0x080fe40000000012 */
[----:B------:R-:W5:Y:S01]  /*0bc0*/  LDS R41, [R37+UR7+0x300] ;  /* 0x0003000725297984 */ /* 0x000f620008000800 */
[----:B------:R-:W-:-:S03]  /*0bd0*/  FFMA R58, R54, R57, R58 ;  /* 0x00000039363a7223 */ /* 0x000fc6000000003a */
[----:B------:R-:W5:Y:S04]  /*0be0*/  LDS R49, [R24+UR10+0x300] ;  /* 0x0003000a18317984 */ /* 0x000f680008000800 */
[----:B------:R-:W5:Y:S01]  /*0bf0*/  LDS R16, [R26+UR10+0x300] ;  /* 0x0003000a1a107984 */ /* 0x000f620008000800 */
[C---:B0-----:R-:W-:Y:S01]  /*0c00*/  FFMA R59, R17.reuse, R53, R44 ;  /* 0x00000035113b7223 */ /* 0x041fe2000000002c */
[C---:B------:R-:W-:Y:S02]  /*0c10*/  FFMA R61, R17.reuse, R55, R46 ;  /* 0x00000037113d7223 */ /* 0x040fe4000000002e */
[----:B------:R-:W0:Y:S01]  /*0c20*/  LDS R44, [R29+UR10+0x300] ;  /* 0x0003000a1d2c7984 */ /* 0x000e220008000800 */
[C---:B------:R-:W-:Y:S01]  /*0c30*/  FFMA R60, R17.reuse, R23, R60 ;  /* 0x00000017113c7223 */ /* 0x040fe2000000003c */
[-C--:B------:R-:W-:Y:S01]  /*0c40*/  FFMA R46, R17, R57.reuse, R47 ;  /* 0x00000039112e7223 */ /* 0x080fe2000000002f */
[C---:B-1----:R-:W-:Y:S01]  /*0c50*/  FFMA R38, R21.reuse, R57, R38 ;  /* 0x0000003915267223 */ /* 0x042fe20000000026 */
[C---:B------:R-:W-:Y:S01]  /*0c60*/  FFMA R53, R21.reuse, R53, R20 ;  /* 0x0000003515357223 */ /* 0x040fe20000000014 */
[C---:B------:R-:W-:Y:S01]  /*0c70*/  FFMA R40, R21.reuse, R23, R40 ;  /* 0x0000001715287223 */ /* 0x040fe20000000028 */
[----:B------:R-:W-:-:S02]  /*0c80*/  FFMA R55, R21, R55, R22 ;  /* 0x0000003715377223 */ /* 0x000fc40000000016 */
[----:B------:R-:W-:Y:S01]  /*0c90*/  LDS.128 R20, [R6+UR7+0x400] ;  /* 0x0004000706147984 */ /* 0x000fe20008000c00 */
[C---:B--2---:R-:W-:Y:S01]  /*0ca0*/  FFMA R47, R51.reuse, R39, R50 ;  /* 0x00000027332f7223 */ /* 0x044fe20000000032 */
[C---:B---3--:R-:W-:Y:S01]  /*0cb0*/  FFMA R52, R51.reuse, R43, R52 ;  /* 0x0000002b33347223 */ /* 0x048fe20000000034 */
[CC--:B----4-:R-:W-:Y:S01]  /*0cc0*/  FFMA R57, R51.reuse, R42.reuse, R19 ;  /* 0x0000002a33397223 */ /* 0x0d0fe20000000013 */
[----:B-----5:R-:W-:Y:S01]  /*0cd0*/  FFMA R50, R51, R41, R18 ;  /* 0x0000002933327223 */ /* 0x020fe20000000012 */
[C---:B------:R-:W-:Y:S01]  /*0ce0*/  FFMA R51, R49.reuse, R39, R48 ;  /* 0x0000002731337223 */ /* 0x040fe20000000030 */
[C---:B------:R-:W-:Y:S01]  /*0cf0*/  FFMA R56, R49.reuse, R43, R56 ;  /* 0x0000002b31387223 */ /* 0x040fe20000000038 */
[CC--:B------:R-:W-:Y:S01]  /*0d00*/  FFMA R45, R49.reuse, R42.reuse, R45 ;  /* 0x0000002a312d7223 */ /* 0x0c0fe2000000002d */
[----:B------:R-:W-:Y:S01]  /*0d10*/  FFMA R58, R49, R41, R58 ;  /* 0x00000029313a7223 */ /* 0x000fe2000000003a */
[C---:B------:R-:W-:Y:S01]  /*0d20*/  FFMA R59, R16.reuse, R39, R59 ;  /* 0x00000027103b7223 */ /* 0x040fe2000000003b */
[C---:B------:R-:W-:Y:S01]  /*0d30*/  FFMA R49, R16.reuse, R43, R60 ;  /* 0x0000002b10317223 */ /* 0x040fe2000000003c */
[CC--:B------:R-:W-:Y:S01]  /*0d40*/  FFMA R61, R16.reuse, R42.reuse, R61 ;  /* 0x0000002a103d7223 */ /* 0x0c0fe2000000003d */
[----:B------:R-:W-:Y:S01]  /*0d50*/  FFMA R46, R16, R41, R46 ;  /* 0x00000029102e7223 */ /* 0x000fe2000000002e */
[C---:B0-----:R-:W-:Y:S01]  /*0d60*/  FFMA R53, R44.reuse, R39, R53 ;  /* 0x000000272c357223 */ /* 0x041fe20000000035 */
[----:B------:R-:W0:Y:S01]  /*0d70*/  LDS.128 R16, [R5+UR10+0x400] ;  /* 0x0004000a05107984 */ /* 0x000e220008000c00 */
[C---:B------:R-:W-:Y:S01]  /*0d80*/  FFMA R40, R44.reuse, R43, R40 ;  /* 0x0000002b2c287223 */ /* 0x040fe20000000028 */
[C---:B------:R-:W-:Y:S01]  /*0d90*/  FFMA R55, R44.reuse, R42, R55 ;  /* 0x0000002a2c377223 */ /* 0x040fe20000000037 */
[----:B------:R-:W-:Y:S01]  /*0da0*/  FFMA R44, R44, R41, R38 ;  /* 0x000000292c2c7223 */ /* 0x000fe20000000026 */
[----:B------:R-:W-:Y:S04]  /*0db0*/  LDS R43, [R9+UR7+0x500] ;  /* 0x00050007092b7984 */ /* 0x000fe80008000800 */
[----:B------:R-:W1:Y:S04]  /*0dc0*/  LDS R38, [R8+UR10+0x500] ;  /* 0x0005000a08267984 */ /* 0x000e680008000800 */
[----:B------:R-:W2:Y:S04]  /*0dd0*/  LDS R39, [R30+UR7+0x500] ;  /* 0x000500071e277984 */ /* 0x000ea80008000800 */
[----:B------:R-:W3:Y:S04]  /*0de0*/  LDS R41, [R9+UR7+0x508] ;  /* 0x0005080709297984 */ /* 0x000ee80008000800 */
[----:B------:R-:W4:Y:S01]  /*0df0*/  LDS R42, [R35+UR7+0x500] ;  /* 0x00050007232a7984 */ /* 0x000f220008000800 */
[C---:B0-----:R-:W-:Y:S01]  /*0e00*/  FFMA R48, R16.reuse, R22, R57 ;  /* 0x0000001610307223 */ /* 0x041fe20000000039 */
[C---:B------:R-:W-:Y:S01]  /*0e10*/  FFMA R47, R16.reuse, R20, R47 ;  /* 0x00000014102f7223 */ /* 0x040fe2000000002f */
[C---:B------:R-:W-:Y:S01]  /*0e20*/  FFMA R52, R16.reuse, R21, R52 ;  /* 0x0000001510347223 */ /* 0x040fe20000000034 */
[----:B------:R-:W-:Y:S01]  /*0e30*/  FFMA R57, R16, R23, R50 ;  /* 0x0000001710397223 */ /* 0x000fe20000000032 */
[----:B------:R-:W-:Y:S01]  /*0e40*/  FFMA R16, R20, R17, R51 ;  /* 0x0000001114107223 */ /* 0x000fe20000000033 */
[C---:B------:R-:W-:Y:S01]  /*0e50*/  FFMA R56, R17.reuse, R21, R56 ;  /* 0x0000001511387223 */ /* 0x040fe20000000038 */
[C---:B------:R-:W-:Y:S01]  /*0e60*/  FFMA R50, R17.reuse, R22, R45 ;  /* 0x0000001611327223 */ /* 0x040fe2000000002d */
[----:B------:R-:W-:Y:S01]  /*0e70*/  FFMA R17, R17, R23, R58 ;  /* 0x0000001711117223 */ /* 0x000fe2000000003a */
[----:B------:R-:W-:Y:S01]  /*0e80*/  FFMA R58, R18, R21, R49 ;  /* 0x00000015123a7223 */ /* 0x000fe20000000031 */
[----:B------:R-:W-:Y:S01]  /*0e90*/  FFMA R54, R20, R18, R59 ;  /* 0x0000001214367223 */ /* 0x000fe2000000003b */
[----:B------:R-:W0:Y:S01]  /*0ea0*/  LDS R49, [R14+UR10+0x500] ;  /* 0x0005000a0e317984 */ /* 0x000e220008000800 */
[-C--:B------:R-:W-:Y:S01]  /*0eb0*/  FFMA R60, R18, R22.reuse, R61 ;  /* 0x00000016123c7223 */ /* 0x080fe2000000003d */
[----:B------:R-:W-:Y:S01]  /*0ec0*/  FFMA R20, R20, R19, R53 ;  /* 0x0000001314147223 */ /* 0x000fe20000000035 */
[C---:B------:R-:W-:Y:S01]  /*0ed0*/  FFMA R40, R19.reuse, R21, R40 ;  /* 0x0000001513287223 */ /* 0x040fe20000000028 */
[C---:B------:R-:W-:Y:S01]  /*0ee0*/  FFMA R22, R19.reuse, R22, R55 ;  /* 0x0000001613167223 */ /* 0x040fe20000000037 */
[-C--:B------:R-:W-:Y:S01]  /*0ef0*/  FFMA R45, R18, R23.reuse, R46 ;  /* 0x00000017122d7223 */ /* 0x080fe2000000002e */
[----:B------:R-:W5:Y:S01]  /*0f00*/  LDS R21, [R8+UR10+0x508] ;  /* 0x0005080a08157984 */ /* 0x000f620008000800 */
[----:B------:R-:W-:Y:S01]  /*0f10*/  FFMA R19, R19, R23, R44 ;  /* 0x0000001713137223 */ /* 0x000fe2000000002c */
[C---:B-1----:R-:W-:Y:S01]  /*0f20*/  FFMA R47, R38.reuse, R43, R47 ;  /* 0x0000002b262f7223 */ /* 0x042fe2000000002f */
[C---:B--2---:R-:W-:Y:S01]  /*0f30*/  FFMA R52, R38.reuse, R39, R52 ;  /* 0x0000002726347223 */ /* 0x044fe20000000034 */
[----:B------:R-:W1:Y:S01]  /*0f40*/  LDS R23, [R27+UR10+0x500] ;  /* 0x0005000a1b177984 */ /* 0x000e620008000800 */
[C---:B---3--:R-:W-:Y:S01]  /*0f50*/  FFMA R48, R38.reuse, R41, R48 ;  /* 0x0000002926307223 */ /* 0x048fe20000000030 */
[----:B----4-:R-:W-:-:S02]  /*0f60*/  FFMA R57, R38, R42, R57 ;  /* 0x0000002a26397223 */ /* 0x010fc40000000039 */
[----:B------:R-:W-:Y:S04]  /*0f70*/  LDS R46, [R10+UR10+0x600] ;  /* 0x0006000a0a2e7984 */ /* 0x000fe80008000800 */
[----:B------:R-:W2:Y:S04]  /*0f80*/  LDS R18, [R11+UR7+0x600] ;  /* 0x000600070b127984 */ /* 0x000ea80008000800 */
[----:B------:R-:W3:Y:S04]  /*0f90*/  LDS R51, [R31+UR7+0x600] ;  /* 0x000600071f337984 */ /* 0x000ee80008000800 */
[----:B------:R-:W4:Y:S04]  /*0fa0*/  LDS R53, [R33+UR7+0x600] ;  /* 0x0006000721357984 */ /* 0x000f280008000800 */
[----:B------:R-:W4:Y:S04]  /*0fb0*/  LDS R38, [R15+UR10+0x600] ;  /* 0x0006000a0f267984 */ /* 0x000f280008000800 */
[----:B------:R-:W4:Y:S01]  /*0fc0*/  LDS R44, [R36+UR7+0x600] ;  /* 0x00060007242c7984 */ /* 0x000f220008000800 */
[C---:B0-----:R-:W-:Y:S01]  /*0fd0*/  FFMA R55, R49.reuse, R43, R16 ;  /* 0x0000002b31377223 */ /* 0x041fe20000000010 */
[----:B------:R-:W-:-:S02]  /*0fe0*/  FFMA R50, R49, R41, R50 ;  /* 0x0000002931327223 */ /* 0x000fc40000000032 */
[----:B------:R-:W0:Y:S01]  /*0ff0*/  LDS R16, [R25+UR10+0x600] ;  /* 0x0006000a19107984 */ /* 0x000e220008000800 */
[C---:B------:R-:W-:Y:S01]  /*1000*/  FFMA R56, R49.reuse, R39, R56 ;  /* 0x0000002731387223 */ /* 0x040fe20000000038 */
[-C--:B------:R-:W-:Y:S01]  /*1010*/  FFMA R17, R49, R42.reuse, R17 ;  /* 0x0000002a31117223 */ /* 0x080fe20000000011 */
[C---:B-----5:R-:W-:Y:S01]  /*1020*/  FFMA R49, R21.reuse, R43, R54 ;  /* 0x0000002b15317223 */ /* 0x060fe20000000036 */
[C---:B------:R-:W-:Y:S01]  /*1030*/  FFMA R58, R21.reuse, R39, R58 ;  /* 0x00000027153a7223 */ /* 0x040fe2000000003a */
[C---:B------:R-:W-:Y:S01]  /*1040*/  FFMA R60, R21.reuse, R41, R60 ;  /* 0x00000029153c7223 */ /* 0x040fe2000000003c */
[-C--:B------:R-:W-:Y:S01]  /*1050*/  FFMA R45, R21, R42.reuse, R45 ;  /* 0x0000002a152d7223 */ /* 0x080fe2000000002d */
[C---:B-1----:R-:W-:Y:S01]  /*1060*/  FFMA R43, R23.reuse, R43, R20 ;  /* 0x0000002b172b7223 */ /* 0x042fe20000000014 */
[C---:B------:R-:W-:Y:S01]  /*1070*/  FFMA R40, R23.reuse, R39, R40 ;  /* 0x0000002717287223 */ /* 0x040fe20000000028 */
[C---:B------:R-:W-:Y:S01]  /*1080*/  FFMA R22, R23.reuse, R41, R22 ;  /* 0x0000002917167223 */ /* 0x040fe20000000016 */
[----:B------:R-:W-:Y:S01]  /*1090*/  FFMA R19, R23, R42, R19 ;  /* 0x0000002a17137223 */ /* 0x000fe20000000013 */
[----:B------:R-:W1:Y:S01]  /*10a0*/  LDS R20, [R28+UR10+0x600] ;  /* 0x0006000a1c147984 */ /* 0x000e620008000800 */
[----:B--2---:R-:W-:-:S03]  /*10b0*/  FFMA R47, R46, R18, R47 ;  /* 0x000000122e2f7223 */ /* 0x004fc6000000002f */
[----:B------:R-:W-:Y:S01]  /*10c0*/  LDS R41, [R32+UR7+0x700] ;  /* 0x0007000720297984 */ /* 0x000fe20008000800 */
[----:B---3--:R-:W-:-:S03]  /*10d0*/  FFMA R52, R46, R51, R52 ;  /* 0x000000332e347223 */ /* 0x008fc60000000034 */
[----:B------:R-:W-:Y:S01]  /*10e0*/  LDS R42, [R34+UR7+0x700] ;  /* 0x00070007222a7984 */ /* 0x000fe20008000800 */
[----:B----4-:R-:W-:-:S03]  /*10f0*/  FFMA R21, R46, R53, R48 ;  /* 0x000000352e157223 */ /* 0x010fc60000000030 */
[----:B------:R-:W-:Y:S01]  /*1100*/  LDS R39, [R37+UR7+0x700] ;  /* 0x0007000725277984 */ /* 0x000fe20008000800 */
[C---:B------:R-:W-:Y:S01]  /*1110*/  FFMA R23, R38.reuse, R53, R50 ;  /* 0x0000003526177223 */ /* 0x040fe20000000032 */
[C---:B------:R-:W-:Y:S01]  /*1120*/  FFMA R55, R38.reuse, R18, R55 ;  /* 0x0000001226377223 */ /* 0x040fe20000000037 */
[-C--:B------:R-:W-:Y:S01]  /*1130*/  FFMA R56, R38, R51.reuse, R56 ;  /* 0x0000003326387223 */ /* 0x080fe20000000038 */
[----:B------:R-:W2:Y:S01]  /*1140*/  LDS R54, [R24+UR10+0x700] ;  /* 0x0007000a18367984 */ /* 0x000ea20008000800 */
[-C--:B------:R-:W-:Y:S01]  /*1150*/  FFMA R46, R46, R44.reuse, R57 ;  /* 0x0000002c2e2e7223 */ /* 0x080fe20000000039 */
[----:B------:R-:W-:Y:S02]  /*1160*/  FFMA R50, R38, R44, R17 ;  /* 0x0000002c26327223 */ /* 0x000fe40000000011 */
[----:B------:R-:W3:Y:S04]  /*1170*/  LDS R57, [R12+UR10+0x700] ;  /* 0x0007000a0c397984 */ /* 0x000ee80008000800 */
[----:B------:R-:W4:Y:S01]  /*1180*/  LDS R38, [R13+UR7+0x700] ;  /* 0x000700070d267984 */ /* 0x000f220008000800 */
[C---:B0-----:R-:W-:Y:S01]  /*1190*/  FFMA R49, R16.reuse, R18, R49 ;  /* 0x0000001210317223 */ /* 0x041fe20000000031 */
[C---:B------:R-:W-:Y:S01]  /*11a0*/  FFMA R58, R16.reuse, R51, R58 ;  /* 0x00000033103a7223 */ /* 0x040fe2000000003a */
[C---:B------:R-:W-:Y:S01]  /*11b0*/  FFMA R59, R16.reuse, R53, R60 ;  /* 0x00000035103b7223 */ /* 0x040fe2000000003c */
[----:B------:R-:W0:Y:S01]  /*11c0*/  LDS R17, [R26+UR10+0x700] ;  /* 0x0007000a1a117984 */ /* 0x000e220008000800 */
[----:B------:R-:W-:-:S03]  /*11d0*/  FFMA R16, R16, R44, R45 ;  /* 0x0000002c10107223 */ /* 0x000fc6000000002d */
[----:B------:R-:W5:Y:S04]  /*11e0*/  LDS R45, [R29+UR10+0x700] ;  /* 0x0007000a1d2d7984 */ /* 0x000f680008000800 */
[----:B------:R-:W-:Y:S01]  /*11f0*/  LDS R60, [R12+UR10+0xf00] ;  /* 0x000f000a0c3c7984 */ /* 0x000fe20008000800 */
[C---:B-1----:R-:W-:Y:S01]  /*1200*/  FFMA R48, R20.reuse, R18, R43 ;  /* 0x0000001214307223 */ /* 0x042fe2000000002b */
[C---:B------:R-:W-:Y:S01]  /*1210*/  FFMA R40, R20.reuse, R51, R40 ;  /* 0x0000003314287223 */ /* 0x040fe20000000028 */
[C---:B------:R-:W-:Y:S01]  /*1220*/  FFMA R53, R20.reuse, R53, R22 ;  /* 0x0000003514357223 */ /* 0x040fe20000000016 */
[----:B------:R-:W-:Y:S01]  /*1230*/  FFMA R44, R20, R44, R19 ;  /* 0x0000002c142c7223 */ /* 0x000fe20000000013 */
[C---:B--2---:R-:W-:Y:S01]  /*1240*/  FFMA R56, R54.reuse, R41, R56 ;  /* 0x0000002936387223 */ /* 0x044fe20000000038 */
[CC--:B------:R-:W-:Y:S01]  /*1250*/  FFMA R51, R54.reuse, R42.reuse, R23 ;  /* 0x0000002a36337223 */ /* 0x0c0fe20000000017 */
[C---:B------:R-:W-:Y:S01]  /*1260*/  FFMA R50, R54.reuse, R39, R50 ;  /* 0x0000002736327223 */ /* 0x040fe20000000032 */
[C---:B---3--:R-:W-:Y:S01]  /*1270*/  FFMA R52, R57.reuse, R41, R52 ;  /* 0x0000002939347223 */ /* 0x048fe20000000034 */
[C---:B------:R-:W-:Y:S01]  /*1280*/  FFMA R43, R57.reuse, R42, R21 ;  /* 0x0000002a392b7223 */ /* 0x040fe20000000015 */
[C---:B------:R-:W-:Y:S01]  /*1290*/  FFMA R46, R57.reuse, R39, R46 ;  /* 0x00000027392e7223 */ /* 0x040fe2000000002e */
[----:B------:R-:W-:Y:S01]  /*12a0*/  LDS.128 R20, [R6+UR7+0x800] ;  /* 0x0008000706147984 */ /* 0x000fe20008000c00 */
[-C--:B----4-:R-:W-:Y:S01]  /*12b0*/  FFMA R47, R57, R38.reuse, R47 ;  /* 0x00000026392f7223 */ /* 0x090fe2000000002f */
[-C--:B------:R-:W-:Y:S01]  /*12c0*/  FFMA R55, R54, R38.reuse, R55 ;  /* 0x0000002636377223 */ /* 0x080fe20000000037 */
[C---:B0-----:R-:W-:Y:S01]  /*12d0*/  FFMA R49, R17.reuse, R38, R49 ;  /* 0x0000002611317223 */ /* 0x041fe20000000031 */
[C---:B------:R-:W-:Y:S01]  /*12e0*/  FFMA R57, R17.reuse, R41, R58 ;  /* 0x0000002911397223 */ /* 0x040fe2000000003a */
[C---:B------:R-:W-:Y:S01]  /*12f0*/  FFMA R59, R17.reuse, R42, R59 ;  /* 0x0000002a113b7223 */ /* 0x040fe2000000003b */
[----:B------:R-:W-:Y:S01]  /*1300*/  FFMA R54, R17, R39, R16 ;  /* 0x0000002711367223 */ /* 0x000fe20000000010 */
[C---:B-----5:R-:W-:Y:S01]  /*1310*/  FFMA R61, R45.reuse, R38, R48 ;  /* 0x000000262d3d7223 */ /* 0x060fe20000000030 */
        /* <DEDUP_REMOVED lines=13> */
[C---:B------:R-:W-:Y:S01]  /*13f0*/  FFMA R16, R20.reuse, R17, R55 ;  /* 0x0000001114107223 */ /* 0x040fe20000000037 */
[----:B------:R-:W-:Y:S01]  /*1400*/  FFMA R46, R20, R18, R49 ;  /* 0x00000012142e7223 */ /* 0x000fe20000000031 */
[CC--:B------:R-:W-:Y:S01]  /*1410*/  FFMA R55, R17.reuse, R21.reuse, R56 ;  /* 0x0000001511377223 */ /* 0x0c0fe20000000038 */
[-C--:B------:R-:W-:Y:S01]  /*1420*/  FFMA R51, R17, R22.reuse, R51 ;  /* 0x0000001611337223 */ /* 0x080fe20000000033 */
[C---:B------:R-:W-:Y:S01]  /*1430*/  FFMA R57, R18.reuse, R21, R57 ;  /* 0x0000001512397223 */ /* 0x040fe20000000039 */
[-C--:B------:R-:W-:Y:S01]  /*1440*/  FFMA R59, R18, R22.reuse, R59 ;  /* 0x00000016123b7223 */ /* 0x080fe2000000003b */
[----:B------:R-:W-:Y:S01]  /*1450*/  FFMA R20, R20, R19, R61 ;  /* 0x0000001314147223 */ /* 0x000fe2000000003d */
[C---:B------:R-:W-:Y:S01]  /*1460*/  FFMA R21, R19.reuse, R21, R40 ;  /* 0x0000001513157223 */ /* 0x040fe20000000028 */
[----:B------:R-:W0:Y:S01]  /*1470*/  LDS R61, [R14+UR10+0x900] ;  /* 0x0009000a0e3d7984 */ /* 0x000e220008000800 */
[----:B------:R-:W-:Y:S01]  /*1480*/  FFMA R22, R19, R22, R53 ;  /* 0x0000001613167223 */ /* 0x000fe20000000035 */
[-C--:B------:R-:W-:Y:S01]  /*1490*/  FFMA R17, R17, R23.reuse, R50 ;  /* 0x0000001711117223 */ /* 0x080fe20000000032 */
        /* <DEDUP_REMOVED lines=14> */
[CC--:B0-----:R-:W-:Y:S01]  /*1580*/  FFMA R16, R61.reuse, R39.reuse, R16 ;  /* 0x000000273d107223 */ /* 0x0c1fe20000000010 */
[C---:B------:R-:W-:Y:S01]  /*1590*/  FFMA R55, R61.reuse, R48, R55 ;  /* 0x000000303d377223 */ /* 0x040fe20000000037 */
[C---:B------:R-:W-:Y:S01]  /*15a0*/  FFMA R51, R61.reuse, R42, R51 ;  /* 0x0000002a3d337223 */ /* 0x040fe20000000033 */
[----:B------:R-:W-:Y:S01]  /*15b0*/  FFMA R17, R61, R38, R17 ;  /* 0x000000263d117223 */ /* 0x000fe20000000011 */
[CC--:B-----5:R-:W-:Y:S01]  /*15c0*/  FFMA R61, R53.reuse, R39.reuse, R46 ;  /* 0x00000027353d7223 */ /* 0x0e0fe2000000002e */
[C---:B------:R-:W-:Y:S01]  /*15d0*/  FFMA R57, R53.reuse, R48, R57 ;  /* 0x0000003035397223 */ /* 0x040fe20000000039 */
[C---:B------:R-:W-:Y:S01]  /*15e0*/  FFMA R59, R53.reuse, R42, R59 ;  /* 0x0000002a353b7223 */ /* 0x040fe2000000003b */
[----:B------:R-:W-:Y:S01]  /*15f0*/  FFMA R49, R53, R38, R49 ;  /* 0x0000002635317223 */ /* 0x000fe20000000031 */
[C---:B-1----:R-:W-:Y:S01]  /*1600*/  FFMA R39, R23.reuse, R39, R20 ;  /* 0x0000002717277223 */ /* 0x042fe20000000014 */
[----:B------:R-:W0:Y:S01]  /*1610*/  LDS R46, [R28+UR10+0xa00] ;  /* 0x000a000a1c2e7984 */ /* 0x000e220008000800 */
        /* <DEDUP_REMOVED lines=10> */
[----:B------:R-:W-:-:S03]  /*16c0*/  FFMA R22, R41, R50, R47 ;  /* 0x0000003229167223 */ /* 0x000fc6000000002f */
[----:B------:R-:W-:Y:S01]  /*16d0*/  LDS R43, [R37+UR7+0xb00] ;  /* 0x000b0007252b7984 */ /* 0x000fe20008000800 */
[C---:B------:R-:W-:Y:S01]  /*16e0*/  FFMA R16, R44.reuse, R52, R16 ;  /* 0x000000342c107223 */ /* 0x040fe20000000010 */
[C---:B------:R-:W-:Y:S01]  /*16f0*/  FFMA R55, R44.reuse, R18, R55 ;  /* 0x000000122c377223 */ /* 0x040fe20000000037 */
[C---:B------:R-:W-:Y:S01]  /*1700*/  FFMA R51, R44.reuse, R40, R51 ;  /* 0x000000282c337223 */ /* 0x040fe20000000033 */
[----:B------:R-:W-:Y:S01]  /*1710*/  FFMA R44, R44, R50, R17 ;  /* 0x000000322c2c7223 */ /* 0x000fe20000000011 */
[----:B------:R-:W4:Y:S04]  /*1720*/  LDS R41, [R13+UR7+0xb00] ;  /* 0x000b00070d297984 */ /* 0x000f280008000800 */
[----:B------:R-:W5:Y:S04]  /*1730*/  LDS R47, [R24+UR10+0xb00] ;  /* 0x000b000a182f7984 */ /* 0x000f680008000800 */
[----:B------:R-:W5:Y:S01]  /*1740*/  LDS R17, [R26+UR10+0xb00] ;  /* 0x000b000a1a117984 */ /* 0x000f620008000800 */
[----:B0-----:R-:W-:Y:S01]  /*1750*/  FFMA R53, R46, R40, R53 ;  /* 0x000000282e357223 */ /* 0x001fe20000000035 */
[C---:B-1----:R-:W-:Y:S01]  /*1760*/  FFMA R54, R20.reuse, R52, R61 ;  /* 0x0000003414367223 */ /* 0x042fe2000000003d */
[C---:B------:R-:W-:Y:S01]  /*1770*/  FFMA R57, R20.reuse, R18, R57 ;  /* 0x0000001214397223 */ /* 0x040fe20000000039 */
[C---:B------:R-:W-:Y:S01]  /*1780*/  FFMA R59, R20.reuse, R40, R59 ;  /* 0x00000028143b7223 */ /* 0x040fe2000000003b */
[----:B------:R-:W-:Y:S01]  /*1790*/  FFMA R20, R20, R50, R49 ;  /* 0x0000003214147223 */ /* 0x000fe20000000031 */
[C---:B------:R-:W-:Y:S01]  /*17a0*/  FFMA R52, R46.reuse, R52, R39 ;  /* 0x000000342e347223 */ /* 0x040fe20000000027 */
[C---:B------:R-:W-:Y:S01]  /*17b0*/  FFMA R39, R46.reuse, R18, R21 ;  /* 0x000000122e277223 */ /* 0x040fe20000000015 */
[----:B------:R-:W-:Y:S01]  /*17c0*/  FFMA R46, R46, R50, R19 ;  /* 0x000000322e2e7223 */ /* 0x000fe20000000013 */
[C---:B--2---:R-:W-:Y:S01]  /*17d0*/  FFMA R40, R48.reuse, R38, R45 ;  /* 0x0000002630287223 */ /* 0x044fe2000000002d */
[C---:B---3--:R-:W-:Y:S01]  /*17e0*/  FFMA R45, R48.reuse, R42, R23 ;  /* 0x0000002a302d7223 */ /* 0x048fe20000000017 */
[C---:B----4-:R-:W-:Y:S01]  /*17f0*/  FFMA R49, R48.reuse, R41, R58 ;  /* 0x0000002930317223 */ /* 0x050fe2000000003a */
[----:B------:R-:W-:Y:S01]  /*1800*/  FFMA R48, R48, R43, R22 ;  /* 0x0000002b30307223 */ /* 0x000fe20000000016 */
[C---:B-----5:R-:W-:Y:S01]  /*1810*/  FFMA R61, R47.reuse, R41, R16 ;  /* 0x000000292f3d7223 */ /* 0x060fe20000000010 */
[C---:B------:R-:W-:Y:S01]  /*1820*/  FFMA R50, R47.reuse, R38, R55 ;  /* 0x000000262f327223 */ /* 0x040fe20000000037 */
[C---:B------:R-:W-:Y:S01]  /*1830*/  FFMA R51, R47.reuse, R42, R51 ;  /* 0x0000002a2f337223 */ /* 0x040fe20000000033 */
[----:B------:R-:W-:Y:S01]  /*1840*/  FFMA R44, R47, R43, R44 ;  /* 0x0000002b2f2c7223 */ /* 0x000fe2000000002c */
[C---:B------:R-:W-:Y:S01]  /*1850*/  FFMA R47, R17.reuse, R41, R54 ;  /* 0x00000029112f7223 */ /* 0x040fe20000000036 */
[C---:B------:R-:W-:Y:S01]  /*1860*/  FFMA R57, R17.reuse, R38, R57 ;  /* 0x0000002611397223 */ /* 0x040fe20000000039 */
[C---:B------:R-:W-:Y:S01]  /*1870*/  FFMA R59, R17.reuse, R42, R59 ;  /* 0x0000002a113b7223 */ /* 0x040fe2000000003b */
[----:B------:R-:W-:Y:S01]  /*1880*/  FFMA R54, R17, R43, R20 ;  /* 0x0000002b11367223 */ /* 0x000fe20000000014 */
[----:B------:R-:W0:Y:S04]  /*1890*/  LDS R55, [R29+UR10+0xb00] ;  /* 0x000b000a1d377984 */ /* 0x000e280008000800 */
[----:B------:R-:W-:Y:S04]  /*18a0*/  LDS.128 R16, [R5+UR10+0xc00] ;  /* 0x000c000a05107984 */ /* 0x000fe80008000c00 */
[----:B------:R-:W1:Y:S01]  /*18b0*/  LDS.128 R20, [R6+UR7+0xc00] ;  /* 0x000c000706147984 */ /* 0x000e620008000c00 */
[C---:B0-----:R-:W-:Y:S01]  /*18c0*/  FFMA R41, R55.reuse, R41, R52 ;  /* 0x0000002937297223 */ /* 0x041fe20000000034 */
[C---:B------:R-:W-:Y:S01]  /*18d0*/  FFMA R38, R55.reuse, R38, R39 ;  /* 0x0000002637267223 */ /* 0x040fe20000000027 */
[C---:B------:R-:W-:Y:S01]  /*18e0*/  FFMA R53, R55.reuse, R42, R53 ;  /* 0x0000002a37357223 */ /* 0x040fe20000000035 */
[----:B------:R-:W-:Y:S01]  /*18f0*/  FFMA R46, R55, R43, R46 ;  /* 0x0000002b372e7223 */ /* 0x000fe2000000002e */
[----:B------:R-:W-:Y:S01]  /*1900*/  LDS R42, [R8+UR10+0xd00] ;  /* 0x000d000a082a7984 */ /* 0x000fe20008000800 */
[C---:B-1----:R-:W-:Y:S01]  /*1910*/  FFMA R49, R16.reuse, R20, R49 ;  /* 0x0000001410317223 */ /* 0x042fe20000000031 */
[C---:B------:R-:W-:Y:S01]  /*1920*/  FFMA R40, R16.reuse, R21, R40 ;  /* 0x0000001510287223 */ /* 0x040fe20000000028 */
[CC--:B------:R-:W-:Y:S01]  /*1930*/  FFMA R45, R16.reuse, R22.reuse, R45 ;  /* 0x00000016102d7223 */ /* 0x0c0fe2000000002d */
[----:B------:R-:W-:Y:S01]  /*1940*/  FFMA R48, R16, R23, R48 ;  /* 0x0000001710307223 */ /* 0x000fe20000000030 */
[----:B------:R-:W0:Y:S01]  /*1950*/  LDS R55, [R9+UR7+0xd00] ;  /* 0x000d000709377984 */ /* 0x000e220008000800 */
[C---:B------:R-:W-:Y:S01]  /*1960*/  FFMA R61, R20.reuse, R17, R61 ;  /* 0x00000011143d7223 */ /* 0x040fe2000000003d */
[C---:B------:R-:W-:Y:S01]  /*1970*/  FFMA R50, R17.reuse, R21, R50 ;  /* 0x0000001511327223 */ /* 0x040fe20000000032 */
[C---:B------:R-:W-:Y:S01]  /*1980*/  FFMA R51, R17.reuse, R22, R51 ;  /* 0x0000001611337223 */ /* 0x040fe20000000033 */
[----:B------:R-:W1:Y:S01]  /*1990*/  LDS R43, [R30+UR7+0xd00] ;  /* 0x000d00071e2b7984 */ /* 0x000e620008000800 */
[----:B------:R-:W-:Y:S01]  /*19a0*/  FFMA R44, R17, R23, R44 ;  /* 0x00000017112c7223 */ /* 0x000fe2000000002c */
[----:B------:R-:W-:Y:S01]  /*19b0*/  FFMA R56, R20, R18, R47 ;  /* 0x0000001214387223 */ /* 0x000fe2000000002f */
[C---:B------:R-:W-:Y:S01]  /*19c0*/  FFMA R58, R18.reuse, R21, R57 ;  /* 0x00000015123a7223 */ /* 0x040fe20000000039 */
[----:B------:R-:W2:Y:S01]  /*19d0*/  LDS R52, [R9+UR7+0xd08] ;  /* 0x000d080709347984 */ /* 0x000ea20008000800 */
[CC--:B------:R-:W-:Y:S01]  /*19e0*/  FFMA R59, R18.reuse, R22.reuse, R59 ;  /* 0x00000016123b7223 */ /* 0x0c0fe2000000003b */
[----:B------:R-:W-:Y:S01]  /*19f0*/  FFMA R54, R18, R23, R54 ;  /* 0x0000001712367223 */ /* 0x000fe20000000036 */
[----:B------:R-:W-:Y:S01]  /*1a00*/  FFMA R20, R20, R19, R41 ;  /* 0x0000001314147223 */ /* 0x000fe20000000029 */
[----:B------:R-:W3:Y:S01]  /*1a10*/  LDS R39, [R35+UR7+0xd00] ;  /* 0x000d000723277984 */ /* 0x000ee20008000800 */
[C---:B------:R-:W-:Y:S01]  /*1a20*/  FFMA R53, R19.reuse, R22, R53 ;  /* 0x0000001613357223 */ /* 0x040fe20000000035 */
[C---:B------:R-:W-:Y:S01]  /*1a30*/  FFMA R46, R19.reuse, R23, R46 ;  /* 0x00000017132e7223 */ /* 0x040fe2000000002e */
[----:B------:R-:W-:Y:S01]  /*1a40*/  FFMA R38, R19, R21, R38 ;  /* 0x0000001513267223 */ /* 0x000fe20000000026 */
[----:B------:R-:W4:Y:S04]  /*1a50*/  LDS R16, [R14+UR10+0xd00] ;  /* 0x000d000a0e107984 */ /* 0x000f280008000800 */
[----:B------:R-:W5:Y:S04]  /*1a60*/  LDS R17, [R8+UR10+0xd08] ;  /* 0x000d080a08117984 */ /* 0x000f680008000800 */
[----:B------:R-:W-:Y:S04]  /*1a70*/  LDS R18, [R11+UR7+0xe00] ;  /* 0x000e00070b127984 */ /* 0x000fe80008000800 */
[----:B------:R-:W-:Y:S04]  /*1a80*/  LDS R23, [R31+UR7+0xe00] ;  /* 0x000e00071f177984 */ /* 0x000fe80008000800 */
[----:B------:R-:W-:Y:S04]  /*1a90*/  LDS R22, [R33+UR7+0xe00] ;  /* 0x000e000721167984 */ /* 0x000fe80008000800 */
[----:B------:R-:W5:Y:S01]  /*1aa0*/  LDS R41, [R25+UR10+0xe00] ;  /* 0x000e000a19297984 */ /* 0x000f620008000800 */
[----:B0-----:R-:W-:-:S03]  /*1ab0*/  FFMA R49, R42, R55, R49 ;  /* 0x000000372a317223 */ /* 0x001fc60000000031 */
[----:B------:R-:W0:Y:S01]  /*1ac0*/  LDS R19, [R27+UR10+0xd00] ;  /* 0x000d000a1b137984 */ /* 0x000e220008000800 */
[----:B-1----:R-:W-:-:S03]  /*1ad0*/  FFMA R40, R42, R43, R40 ;  /* 0x0000002b2a287223 */ /* 0x002fc60000000028 */
[----:B------:R-:W1:Y:S01]  /*1ae0*/  LDS R21, [R36+UR7+0xe00] ;  /* 0x000e000724157984 */ /* 0x000e620008000800 */
[CC--:B--2---:R-:W-:Y:S01]  /*1af0*/  FFMA R45, R42.reuse, R52.reuse, R45 ;  /* 0x000000342a2d7223 */ /* 0x0c4fe2000000002d */
[----:B---3--:R-:W-:Y:S02]  /*1b00*/  FFMA R48, R42, R39, R48 ;  /* 0x000000272a307223 */ /* 0x008fe40000000030 */
[----:B------:R-:W2:Y:S01]  /*1b10*/  LDS R42, [R10+UR10+0xe00] ;  /* 0x000e000a0a2a7984 */ /* 0x000ea20008000800 */
[C---:B----4-:R-:W-:Y:S01]  /*1b20*/  FFMA R61, R16.reuse, R55, R61 ;  /* 0x00000037103d7223 */ /* 0x050fe2000000003d */
[C---:B------:R-:W-:Y:S01]  /*1b30*/  FFMA R50, R16.reuse, R43, R50 ;  /* 0x0000002b10327223 */ /* 0x040fe20000000032 */
[CC--:B------:R-:W-:Y:S01]  /*1b40*/  FFMA R51, R16.reuse, R52.reuse, R51 ;  /* 0x0000003410337223 */ /* 0x0c0fe20000000033 */
[----:B------:R-:W-:Y:S01]  /*1b50*/  FFMA R44, R16, R39, R44 ;  /* 0x00000027102c7223 */ /* 0x000fe2000000002c */
[C---:B-----5:R-:W-:Y:S01]  /*1b60*/  FFMA R56, R17.reuse, R55, R56 ;  /* 0x0000003711387223 */ /* 0x060fe20000000038 */
[----:B------:R-:W3:Y:S01]  /*1b70*/  LDS R16, [R15+UR10+0xe00] ;  /* 0x000e000a0f107984 */ /* 0x000ee20008000800 */
[C---:B------:R-:W-:Y:S01]  /*1b80*/  FFMA R58, R17.reuse, R43, R58 ;  /* 0x0000002b113a7223 */ /* 0x040fe2000000003a */
[C---:B------:R-:W-:Y:S01]  /*1b90*/  FFMA R59, R17.reuse, R52, R59 ;  /* 0x00000034113b7223 */ /* 0x040fe2000000003b */
[----:B------:R-:W-:-:S02]  /*1ba0*/  FFMA R54, R17, R39, R54 ;  /* 0x0000002711367223 */ /* 0x000fc40000000036 */
[----:B------:R-:W-:Y:S01]  /*1bb0*/  LDS R17, [R29+UR10+0xf00] ;  /* 0x000f000a1d117984 */ /* 0x000fe20008000800 */
[C---:B------:R-:W-:Y:S01]  /*1bc0*/  FFMA R47, R41.reuse, R18, R56 ;  /* 0x00000012292f7223 */ /* 0x040fe20000000038 */
[C---:B------:R-:W-:Y:S01]  /*1bd0*/  FFMA R58, R41.reuse, R23, R58 ;  /* 0x00000017293a7223 */ /* 0x040fe2000000003a */
[----:B------:R-:W-:Y:S01]  /*1be0*/  FFMA R59, R41, R22, R59 ;  /* 0x00000016293b7223 */ /* 0x000fe2000000003b */
[----:B------:R-:W-:Y:S01]  /*1bf0*/  LDS R56, [R26+UR10+0xf00] ;  /* 0x000f000a1a387984 */ /* 0x000fe20008000800 */
[C---:B0-----:R-:W-:Y:S01]  /*1c00*/  FFMA R55, R19.reuse, R55, R20 ;  /* 0x0000003713377223 */ /* 0x041fe20000000014 */
[C---:B------:R-:W-:Y:S01]  /*1c10*/  FFMA R38, R19.reuse, R43, R38 ;  /* 0x0000002b13267223 */ /* 0x040fe20000000026 */
[C---:B------:R-:W-:Y:S01]  /*1c20*/  FFMA R53, R19.reuse, R52, R53 ;  /* 0x0000003413357223 */ /* 0x040fe20000000035 */
[----:B------:R-:W-:Y:S01]  /*1c30*/  FFMA R46, R19, R39, R46 ;  /* 0x00000027132e7223 */ /* 0x000fe2000000002e */
[----:B-1----:R-:W-:Y:S01]  /*1c40*/  FFMA R41, R41, R21, R54 ;  /* 0x0000001529297223 */ /* 0x002fe20000000036 */
[----:B------:R-:W0:Y:S04]  /*1c50*/  LDS R20, [R13+UR7+0xf00] ;  /* 0x000f00070d147984 */ /* 0x000e280008000800 */
[----:B------:R-:W1:Y:S01]  /*1c60*/  LDS R54, [R24+UR10+0xf00] ;  /* 0x000f000a18367984 */ /* 0x000e620008000800 */
[C---:B--2---:R-:W-:Y:S01]  /*1c70*/  FFMA R49, R42.reuse, R18, R49 ;  /* 0x000000122a317223 */ /* 0x044fe20000000031 */
[C---:B------:R-:W-:Y:S01]  /*1c80*/  FFMA R40, R42.reuse, R23, R40 ;  /* 0x000000172a287223 */ /* 0x040fe20000000028 */
[C---:B------:R-:W-:Y:S01]  /*1c90*/  FFMA R45, R42.reuse, R22, R45 ;  /* 0x000000162a2d7223 */ /* 0x040fe2000000002d */
[----:B------:R-:W-:Y:S01]  /*1ca0*/  FFMA R19, R42, R21, R48 ;  /* 0x000000152a137223 */ /* 0x000fe20000000030 */
[----:B------:R-:W2:Y:S01]  /*1cb0*/  LDS R39, [R32+UR7+0xf00] ;  /* 0x000f000720277984 */ /* 0x000ea20008000800 */
[C---:B---3--:R-:W-:Y:S01]  /*1cc0*/  FFMA R61, R16.reuse, R18, R61 ;  /* 0x00000012103d7223 */ /* 0x048fe2000000003d */
[C---:B------:R-:W-:Y:S01]  /*1cd0*/  FFMA R50, R16.reuse, R23, R50 ;  /* 0x0000001710327223 */ /* 0x040fe20000000032 */
[C---:B------:R-:W-:Y:S01]  /*1ce0*/  FFMA R51, R16.reuse, R22, R51 ;  /* 0x0000001610337223 */ /* 0x040fe20000000033 */
[----:B------:R-:W-:Y:S01]  /*1cf0*/  FFMA R44, R16, R21, R44 ;  /* 0x00000015102c7223 */ /* 0x000fe2000000002c */
[----:B------:R-:W3:Y:S04]  /*1d00*/  LDS R42, [R28+UR10+0xe00] ;  /* 0x000e000a1c2a7984 */ /* 0x000ee80008000800 */
[----:B------:R-:W4:Y:S04]  /*1d10*/  LDS R16, [R34+UR7+0xf00] ;  /* 0x000f000722107984 */ /* 0x000f280008000800 */
[----:B------:R-:W5:Y:S01]  /*1d20*/  LDS R52, [R37+UR7+0xf00] ;  /* 0x000f000725347984 */ /* 0x000f620008000800 */
[-C--:B0-----:R-:W-:Y:S01]  /*1d30*/  FFMA R57, R60, R20.reuse, R49 ;  /* 0x000000143c397223 */ /* 0x081fe20000000031 */
[----:B-1----:R-:W-:Y:S01]  /*1d40*/  FFMA R43, R54, R20, R61 ;  /* 0x00000014362b7223 */ /* 0x002fe2000000003d */
[----:B--2---:R-:W-:Y:S01]  /*1d50*/  FFMA R48, R60, R39, R40 ;  /* 0x000000273c307223 */ /* 0x004fe20000000028 */
[C---:B---3--:R-:W-:Y:S01]  /*1d60*/  FFMA R18, R42.reuse, R18, R55 ;  /* 0x000000122a127223 */ /* 0x048fe20000000037 */
[C---:B------:R-:W-:Y:S01]  /*1d70*/  FFMA R38, R42.reuse, R23, R38 ;  /* 0x000000172a267223 */ /* 0x040fe20000000026 */
[C---:B------:R-:W-:Y:S01]  /*1d80*/  FFMA R53, R42.reuse, R22, R53 ;  /* 0x000000162a357223 */ /* 0x040fe20000000035 */
[----:B------:R-:W-:Y:S01]  /*1d90*/  FFMA R21, R42, R21, R46 ;  /* 0x000000152a157223 */ /* 0x000fe2000000002e */
[-C--:B----4-:R-:W-:Y:S01]  /*1da0*/  FFMA R61, R54, R16.reuse, R51 ;  /* 0x00000010363d7223 */ /* 0x090fe20000000033 */
[----:B------:R-:W-:Y:S01]  /*1db0*/  FFMA R55, R60, R16, R45 ;  /* 0x000000103c377223 */ /* 0x000fe2000000002d */
[C---:B------:R-:W-:Y:S01]  /*1dc0*/  FFMA R51, R56.reuse, R20, R47 ;  /* 0x0000001438337223 */ /* 0x040fe2000000002f */
[CC--:B------:R-:W-:Y:S01]  /*1dd0*/  FFMA R45, R56.reuse, R39.reuse, R58 ;  /* 0x00000027382d7223 */ /* 0x0c0fe2000000003a */
[----:B------:R-:W-:Y:S01]  /*1de0*/  FFMA R47, R56, R16, R59 ;  /* 0x00000010382f7223 */ /* 0x000fe2000000003b */
[-C--:B-----5:R-:W-:Y:S01]  /*1df0*/  FFMA R42, R60, R52.reuse, R19 ;  /* 0x000000343c2a7223 */ /* 0x0a0fe20000000013 */
[CC--:B------:R-:W-:Y:S01]  /*1e00*/  FFMA R46, R54.reuse, R39.reuse, R50 ;  /* 0x00000027362e7223 */ /* 0x0c0fe20000000032 */
[-C--:B------:R-:W-:Y:S01]  /*1e10*/  FFMA R44, R54, R52.reuse, R44 ;  /* 0x00000034362c7223 */ /* 0x080fe2000000002c */
[----:B------:R-:W-:Y:S01]  /*1e20*/  FFMA R56, R56, R52, R41 ;  /* 0x0000003438387223 */ /* 0x000fe20000000029 */
[C---:B------:R-:W-:Y:S01]  /*1e30*/  FFMA R49, R17.reuse, R20, R18 ;  /* 0x0000001411317223 */ /* 0x040fe20000000012 */
[C---:B------:R-:W-:Y:S01]  /*1e40*/  FFMA R54, R17.reuse, R39, R38 ;  /* 0x0000002711367223 */ /* 0x040fe20000000026 */
[C---:B------:R-:W-:Y:S01]  /*1e50*/  FFMA R59, R17.reuse, R16, R53 ;  /* 0x00000010113b7223 */ /* 0x040fe20000000035 */
[----:B------:R-:W-:Y:S01]  /*1e60*/  FFMA R52, R17, R52, R21 ;  /* 0x0000003411347223 */ /* 0x000fe20000000015 */
[----:B------:R-:W-:Y:S06]  /*1e70*/  BAR.SYNC.DEFER_BLOCKING 0x0 ;  /* 0x0000000000007b1d */ /* 0x000fec0000010000 */
[----:B------:R-:W-:Y:S05]  /*1e80*/  BRA.U !UP0, `(.L_x_6) ;  /* 0xffffffe508607547 */ /* 0x000fea000b83ffff */
.L_x_0:
[----:B------:R-:W0:Y:S01]  /*1e90*/  LDCU.64 UR8, c[0x0][0x398] ;  /* 0x00007300ff0877ac */ /* 0x000e220008000a00 */
[----:B------:R-:W1:Y:S01]  /*1ea0*/  LDC.64 R4, c[0x0][0x390] ;  /* 0x0000e400ff047b82 */ /* 0x000e620000000a00 */
[C---:B------:R-:W-:Y:S02]  /*1eb0*/  IADD3 R0, PT, PT, R3.reuse, 0x1, RZ ;  /* 0x0000000103007810 */ /* 0x040fe40007ffe0ff */
[C---:B------:R-:W-:Y:S02]  /*1ec0*/  IADD3 R6, PT, PT, R3.reuse, 0x2, RZ ;  /* 0x0000000203067810 */ /* 0x040fe40007ffe0ff */
[C---:B------:R-:W-:Y:S02]  /*1ed0*/  IADD3 R10, PT, PT, R2.reuse, 0x1, RZ ;  /* 0x00000001020a7810 */ /* 0x040fe40007ffe0ff */
[----:B0-----:R-:W-:Y:S01]  /*1ee0*/  ISETP.GE.AND P2, PT, R3, UR9, PT ;  /* 0x0000000903007c0c */ /* 0x001fe2000bf46270 */
[----:B------:R-:W-:Y:S01]  /*1ef0*/  IMAD R9, R2, UR9, R3 ;  /* 0x0000000902097c24 */ /* 0x000fe2000f8e0203 */
[----:B------:R-:W-:-:S02]  /*1f00*/  ISETP.GE.AND P3, PT, R0, UR9, PT ;  /* 0x0000000900007c0c */ /* 0x000fc4000bf66270 */
[----:B------:R-:W-:Y:S02]  /*1f10*/  ISETP.GE.AND P0, PT, R6, UR9, PT ;  /* 0x0000000906007c0c */ /* 0x000fe4000bf06270 */
[C---:B------:R-:W-:Y:S01]  /*1f20*/  ISETP.GE.OR P4, PT, R2.reuse, UR8, P2 ;  /* 0x0000000802007c0c */ /* 0x040fe20009786670 */
[----:B-1----:R-:W-:Y:S01]  /*1f30*/  IMAD.WIDE R6, R9, 0x4, R4 ;  /* 0x0000000409067825 */ /* 0x002fe200078e0204 */
[C---:B------:R-:W-:Y:S02]  /*1f40*/  ISETP.GE.OR P6, PT, R2.reuse, UR8, P3 ;  /* 0x0000000802007c0c */ /* 0x040fe40009fc6670 */
[C---:B------:R-:W-:Y:S02]  /*1f50*/  ISETP.GE.OR P5, PT, R2.reuse, UR8, P0 ;  /* 0x0000000802007c0c */ /* 0x040fe400087a6670 */
[----:B------:R-:W-:Y:S02]  /*1f60*/  IADD3 R3, PT, PT, R3, 0x3, RZ ;  /* 0x0000000303037810 */ /* 0x000fe40007ffe0ff */
[----:B------:R-:W-:-:S02]  /*1f70*/  IADD3 R0, PT, PT, R2, 0x2, RZ ;  /* 0x0000000202007810 */ /* 0x000fc40007ffe0ff */
[----:B------:R-:W-:Y:S02]  /*1f80*/  ISETP.GE.AND P1, PT, R3, UR9, PT ;  /* 0x0000000903007c0c */ /* 0x000fe4000bf26270 */
[----:B------:R-:W-:Y:S01]  /*1f90*/  IADD3 R3, PT, PT, R9, UR9, RZ ;  /* 0x0000000909037c10 */ /* 0x000fe2000fffe0ff */
[----:B------:R0:W-:Y:S01]  /*1fa0*/  @!P4 STG.E desc[UR12][R6.64], R57 ;  /* 0x000000390600c986 */ /* 0x0001e2000c10190c */
[C---:B------:R-:W-:Y:S02]  /*1fb0*/  ISETP.GE.OR P4, PT, R2.reuse, UR8, P1 ;  /* 0x0000000802007c0c */ /* 0x040fe40008f86670 */
[----:B------:R-:W-:Y:S01]  /*1fc0*/  IADD3 R2, PT, PT, R2, 0x3, RZ ;  /* 0x0000000302027810 */ /* 0x000fe20007ffe0ff */
[----:B------:R0:W-:Y:S01]  /*1fd0*/  @!P6 STG.E desc[UR12][R6.64+0x4], R48 ;  /* 0x000004300600e986 */ /* 0x0001e2000c10190c */
[C---:B------:R-:W-:Y:S01]  /*1fe0*/  ISETP.GE.OR P6, PT, R10.reuse, UR8, P2 ;  /* 0x000000080a007c0c */ /* 0x040fe200097c6670 */
[C---:B------:R-:W-:Y:S01]  /*1ff0*/  IMAD.WIDE R8, R3.reuse, 0x4, R4 ;  /* 0x0000000403087825 */ /* 0x040fe200078e0204 */
[----:B------:R-:W-:Y:S01]  /*2000*/  IADD3 R3, PT, PT, R3, UR9, RZ ;  /* 0x0000000903037c10 */ /* 0x000fe2000fffe0ff */
[----:B------:R0:W-:Y:S01]  /*2010*/  @!P5 STG.E desc[UR12][R6.64+0x8], R55 ;  /* 0x000008370600d986 */ /* 0x0001e2000c10190c */
[----:B------:R-:W-:-:S05]  /*2020*/  ISETP.GE.OR P5, PT, R10, UR8, P3 ;  /* 0x000000080a007c0c */ /* 0x000fca0009fa6670 */
[----:B------:R0:W-:Y:S01]  /*2030*/  @!P4 STG.E desc[UR12][R6.64+0xc], R42 ;  /* 0x00000c2a0600c986 */ /* 0x0001e2000c10190c */
[----:B------:R-:W-:-:S03]  /*2040*/  ISETP.GE.OR P4, PT, R10, UR8, P0 ;  /* 0x000000080a007c0c */ /* 0x000fc60008786670 */
[----:B------:R0:W-:Y:S01]  /*2050*/  @!P6 STG.E desc[UR12][R8.64], R43 ;  /* 0x0000002b0800e986 */ /* 0x0001e2000c10190c */
[----:B------:R-:W-:Y:S01]  /*2060*/  ISETP.GE.OR P6, PT, R10, UR8, P1 ;  /* 0x000000080a007c0c */ /* 0x000fe20008fc6670 */
[C-C-:B------:R-:W-:Y:S01]  /*2070*/  IMAD.WIDE R10, R3.reuse, 0x4, R4.reuse ;  /* 0x00000004030a7825 */ /* 0x140fe200078e0204 */
[----:B------:R-:W-:Y:S01]  /*2080*/  IADD3 R3, PT, PT, R3, UR9, RZ ;  /* 0x0000000903037c10 */ /* 0x000fe2000fffe0ff */
[----:B------:R0:W-:Y:S01]  /*2090*/  @!P5 STG.E desc[UR12][R8.64+0x4], R46 ;  /* 0x0000042e0800d986 */ /* 0x0001e2000c10190c */
[----:B------:R-:W-:Y:S02]  /*20a0*/  ISETP.GE.OR P5, PT, R0, UR8, P2 ;  /* 0x0000000800007c0c */ /* 0x000fe400097a6670 */
[----:B------:R-:W-:Y:S01]  /*20b0*/  ISETP.GE.OR P2, PT, R2, UR8, P2 ;  /* 0x0000000802007c0c */ /* 0x000fe20009746670 */
[----:B------:R-:W-:Y:S02]  /*20c0*/  IMAD.WIDE R4, R3, 0x4, R4 ;  /* 0x0000000403047825 */ /* 0x000fe400078e0204 */
[----:B------:R0:W-:Y:S01]  /*20d0*/  @!P4 STG.E desc[UR12][R8.64+0x8], R61 ;  /* 0x0000083d0800c986 */ /* 0x0001e2000c10190c */
[----:B------:R-:W-:-:S02]  /*20e0*/  ISETP.GE.OR P4, PT, R0, UR8, P3 ;  /* 0x0000000800007c0c */ /* 0x000fc40009f86670 */
[----:B------:R-:W-:Y:S01]  /*20f0*/  ISETP.GE.OR P3, PT, R2, UR8, P3 ;  /* 0x0000000802007c0c */ /* 0x000fe20009f66670 */
[----:B------:R0:W-:Y:S01]  /*2100*/  @!P6 STG.E desc[UR12][R8.64+0xc], R44 ;  /* 0x00000c2c0800e986 */ /* 0x0001e2000c10190c */
[----:B------:R-:W-:Y:S02]  /*2110*/  ISETP.GE.OR P6, PT, R0, UR8, P1 ;  /* 0x0000000800007c0c */ /* 0x000fe40008fc6670 */
[----:B------:R-:W-:Y:S01]  /*2120*/  ISETP.GE.OR P1, PT, R2, UR8, P1 ;  /* 0x0000000802007c0c */ /* 0x000fe20008f26670 */
[----:B------:R0:W-:Y:S01]  /*2130*/  @!P5 STG.E desc[UR12][R10.64], R51 ;  /* 0x000000330a00d986 */ /* 0x0001e2000c10190c */
[----:B------:R-:W-:Y:S02]  /*2140*/  ISETP.GE.OR P5, PT, R0, UR8, P0 ;  /* 0x0000000800007c0c */ /* 0x000fe400087a6670 */
[----:B------:R-:W-:-:S03]  /*2150*/  ISETP.GE.OR P0, PT, R2, UR8, P0 ;  /* 0x0000000802007c0c */ /* 0x000fc60008706670 */
[----:B------:R0:W-:Y:S04]  /*2160*/  @!P4 STG.E desc[UR12][R10.64+0x4], R45 ;  /* 0x0000042d0a00c986 */ /* 0x0001e8000c10190c */
[----:B------:R0:W-:Y:S04]  /*2170*/  @!P6 STG.E desc[UR12][R10.64+0xc], R56 ;  /* 0x00000c380a00e986 */ /* 0x0001e8000c10190c */
[----:B------:R0:W-:Y:S04]  /*2180*/  @!P5 STG.E desc[UR12][R10.64+0x8], R47 ;  /* 0x0000082f0a00d986 */ /* 0x0001e8000c10190c */
[----:B------:R0:W-:Y:S04]  /*2190*/  @!P2 STG.E desc[UR12][R4.64], R49 ;  /* 0x000000310400a986 */ /* 0x0001e8000c10190c */
[----:B------:R0:W-:Y:S04]  /*21a0*/  @!P3 STG.E desc[UR12][R4.64+0x4], R54 ;  /* 0x000004360400b986 */ /* 0x0001e8000c10190c */
[----:B------:R0:W-:Y:S01]  /*21b0*/  @!P0 STG.E desc[UR12][R4.64+0x8], R59 ;  /* 0x0000083b04008986 */ /* 0x0001e2000c10190c */
[----:B------:R-:W-:Y:S05]  /*21c0*/  @P1 EXIT ;  /* 0x000000000000194d */ /* 0x000fea0003800000 */
[----:B------:R-:W-:Y:S01]  /*21d0*/  STG.E desc[UR12][R4.64+0xc], R52 ;  /* 0x00000c3404007986 */ /* 0x000fe2000c10190c */
[----:B------:R-:W-:Y:S05]  /*21e0*/  EXIT ;  /* 0x000000000000794d */ /* 0x000fea0003800000 */
.L_x_7:
[----:B------:R-:W-:-:S00]  /*21f0*/  BRA `(.L_x_7) ;  /* 0xfffffffc00fc7947 */ /* 0x000fc0000383ffff */
[----:B------:R-:W-:-:S00]  /*2200*/  NOP ;  /* 0x0000000000007918 */ /* 0x000fc00000000000 */
[----:B------:R-:W-:-:S00]  /*2210*/  NOP ;  /* 0x0000000000007918 */ /* 0x000fc00000000000 */
[----:B------:R-:W-:-:S00]  /*2220*/  NOP ;  /* 0x0000000000007918 */ /* 0x000fc00000000000 */
[----:B------:R-:W-:-:S00]  /*2230*/  NOP ;  /* 0x0000000000007918 */ /* 0x000fc00000000000 */
[----:B------:R-:W-:-:S00]  /*2240*/  NOP ;  /* 0x0000000000007918 */ /* 0x000fc00000000000 */
[----:B------:R-:W-:-:S00]  /*2250*/  NOP ;  /* 0x0000000000007918 */ /* 0x000fc00000000000 */
[----:B------:R-:W-:-:S00]  /*2260*/  NOP ;  /* 0x0000000000007918 */ /* 0x000fc00000000000 */
[----:B------:R-:W-:-:S00]  /*2270*/  NOP ;  /* 0x0000000000007918 */ /* 0x000fc00000000000 */
.L_x_16:


//--------------------- .text._Z10paddedGemmILi64ELi64ELi16ELi4ELi4EEvPKfS1_Pfiii --------------------------
	.section	.text._Z10paddedGemmILi64ELi64ELi16ELi4ELi4EEvPKfS1_Pfiii,"ax",@progbits
	.align	128
        .global         _Z10paddedGemmILi64ELi64ELi16ELi4ELi4EEvPKfS1_Pfiii
        .type           _Z10paddedGemmILi64ELi64ELi16ELi4ELi4EEvPKfS1_Pfiii,@function
        .size           _Z10paddedGemmILi64ELi64ELi16ELi4ELi4EEvPKfS1_Pfiii,(.L_x_17 - _Z10paddedGemmILi64ELi64ELi16ELi4ELi4EEvPKfS1_Pfiii)
        .other          _Z10paddedGemmILi64ELi64ELi16ELi4ELi4EEvPKfS1_Pfiii,@"STO_CUDA_ENTRY STV_DEFAULT"
_Z10paddedGemmILi64ELi64ELi16ELi4ELi4EEvPKfS1_Pfiii:
.text._Z10paddedGemmILi64ELi64ELi16ELi4ELi4EEvPKfS1_Pfiii:
[----:B------:R-:W-:Y:S01]  /*0000*/  LDC R1, c[0x0][0x37c] ;  /* 0x0000df00ff017b82 */ /* 0x000fe20000000800 */
[----:B------:R-:W0:Y:S07]  /*0010*/  S2R R7, SR_TID.X ;  /* 0x0000000000077919 */ /* 0x000e2e0000002100 */
[----:B------:R-:W1:Y:S01]  /*0020*/  S2UR UR5, SR_CTAID.Y ;  /* 0x00000000000579c3 */ /* 0x000e620000002600 */
[----:B------:R-:W2:Y:S01]  /*0030*/  LDCU UR8, c[0x0][0x3a0] ;  /* 0x00007400ff0877ac */ /* 0x000ea20008000800 */
[----:B------:R-:W-:Y:S01]  /*0040*/  HFMA2 R20, -RZ, RZ, 0, 0 ;  /* 0x00000000ff147431 */ /* 0x000fe200000001ff */
[----:B------:R-:W0:Y:S01]  /*0050*/  S2R R24, SR_TID.Y ;  /* 0x0000000000187919 */ /* 0x000e220000002200 */
[----:B------:R-:W-:-:S02]  /*0060*/  CS2R R16, SRZ ;  /* 0x0000000000107805 */ /* 0x000fc4000001ff00 */
[----:B------:R-:W-:Y:S02]  /*0070*/  CS2R R30, SRZ ;  /* 0x00000000001e7805 */ /* 0x000fe4000001ff00 */
[----:B------:R-:W-:Y:S02]  /*0080*/  CS2R R32, SRZ ;  /* 0x0000000000207805 */ /* 0x000fe4000001ff00 */
[----:B------:R-:W-:Y:S01]  /*0090*/  CS2R R34, SRZ ;  /* 0x0000000000227805 */ /* 0x000fe2000001ff00 */
[----:B------:R-:W3:Y:S01]  /*00a0*/  S2UR UR6, SR_CTAID.X ;  /* 0x00000000000679c3 */ /* 0x000ee20000002500 */
[----:B------:R-:W-:Y:S02]  /*00b0*/  CS2R R26, SRZ ;  /* 0x00000000001a7805 */ /* 0x000fe4000001ff00 */
[----:B------:R-:W-:Y:S02]  /*00c0*/  CS2R R28, SRZ ;  /* 0x00000000001c7805 */ /* 0x000fe4000001ff00 */
[----:B------:R-:W-:-:S02]  /*00d0*/  CS2R R22, SRZ ;  /* 0x0000000000167805 */ /* 0x000fc4000001ff00 */
[----:B------:R-:W-:Y:S01]  /*00e0*/  MOV R25, RZ ;  /* 0x000000ff00197202 */ /* 0x000fe20000000f00 */
[----:B------:R-:W4:Y:S01]  /*00f0*/  LDCU.64 UR10, c[0x0][0x358] ;  /* 0x00006b00ff0a77ac */ /* 0x000f220008000a00 */
[----:B--2---:R-:W-:Y:S02]  /*0100*/  UISETP.GE.AND UP0, UPT, UR8, 0x1, UPT ;  /* 0x000000010800788c */ /* 0x004fe4000bf06270 */
[----:B-1----:R-:W-:Y:S02]  /*0110*/  USHF.L.U32 UR5, UR5, 0x6, URZ ;  /* 0x0000000605057899 */ /* 0x002fe400080006ff */
[----:B---3--:R-:W-:Y:S01]  /*0120*/  USHF.L.U32 UR6, UR6, 0x6, URZ ;  /* 0x0000000606067899 */ /* 0x008fe200080006ff */
[----:B0-----:R-:W-:-:S03]  /*0130*/  LEA R6, R24, R7, 0x4 ;  /* 0x0000000718067211 */ /* 0x001fc600078e20ff */
[----:B------:R-:W-:Y:S02]  /*0140*/  LEA R24, R24, UR5, 0x2 ;  /* 0x0000000518187c11 */ /* 0x000fe4000f8e10ff */
[----:B------:R-:W-:Y:S01]  /*0150*/  LEA R7, R7, UR6, 0x2 ;  /* 0x0000000607077c11 */ /* 0x000fe2000f8e10ff */
[----:B----4-:R-:W-:Y:S06]  /*0160*/  BRA.U !UP0, `(.L_x_8) ;  /* 0x0000001908207547 */ /* 0x010fec000b800000 */
[----:B------:R-:W0:Y:S01]  /*0170*/  S2UR UR7, SR_CgaCtaId ;  /* 0x00000000000779c3 */ /* 0x000e220000008800 */
[C---:B------:R-:W-:Y:S01]  /*0180*/  SHF.L.U32 R2, R6.reuse, 0x2, RZ ;  /* 0x0000000206027819 */ /* 0x040fe200000006ff */
[----:B------:R-:W-:Y:S01]  /*0190*/  UMOV UR4, 0x400 ;  /* 0x0000040000047882 */ /* 0x000fe20000000000 */
[----:B------:R-:W-:Y:S02]  /*01a0*/  LOP3.LUT R0, R6, 0x3f, RZ, 0xc0, !PT ;  /* 0x0000003f06007812 */ /* 0x000fe400078ec0ff */
[----:B------:R-:W-:Y:S02]  /*01b0*/  SHF.R.U32.HI R5, RZ, 0x6, R6 ;  /* 0x00000006ff057819 */ /* 0x000fe40000011606 */
[----:B------:R-:W-:Y:S02]  /*01c0*/  LOP3.LUT R2, R2, 0xfc, RZ, 0xe2, !PT ;  /* 0x000000fc02027812 */ /* 0x000fe400078ee2ff */
[----:B------:R-:W-:Y:S02]  /*01d0*/  IADD3 R0, PT, PT, R0, UR5, RZ ;  /* 0x0000000500007c10 */ /* 0x000fe4000fffe0ff */
[----:B------:R-:W-:Y:S01]  /*01e0*/  MOV R16, RZ ;  /* 0x000000ff00107202 */ /* 0x000fe20000000f00 */
[----:B------:R-:W-:-:S02]  /*01f0*/  IMAD R2, R5, 0x104, R2 ;  /* 0x0000010405027824 */ /* 0x000fc400078e0202 */
[----:B------:R-:W-:Y:S01]  /*0200*/  IMAD R3, R0, UR8, R5 ;  /* 0x0000000800037c24 */ /* 0x000fe2000f8e0205 */
[----:B0-----:R-:W-:-:S06]  /*0210*/  ULEA UR4, UR7, UR4, 0x18 ;  /* 0x0000000407047291 */ /* 0x001fcc000f8ec0ff */
[----:B------:R-:W-:Y:S01]  /*0220*/  IADD3 R2, PT, PT, R2, UR4, RZ ;  /* 0x0000000402027c10 */ /* 0x000fe2000fffe0ff */
[----:B------:R-:W-:-:S06]  /*0230*/  UMOV UR4, URZ ;  /* 0x000000ff00047c82 */ /* 0x000fcc0008000000 */
.L_x_14:
[----:B------:R-:W-:Y:S01]  /*0240*/  ISETP.GT.U32.AND P0, PT, R6, 0x3ff, PT ;  /* 0x000003ff0600780c */ /* 0x000fe20003f04070 */
[----:B------:R-:W0:Y:S01]  /*0250*/  LDCU UR12, c[0x0][0x3a0] ;  /* 0x00007400ff0c77ac */ /* 0x000e220008000800 */
[----:B------:R-:W-:Y:S01]  /*0260*/  BSSY.RECONVERGENT B0, `(.L_x_9) ;  /* 0x0000031000007945 */ /* 0x000fe20003800200 */
[----:B------:R-:W1:Y:S01]  /*0270*/  LDCU UR9, c[0x0][0x3a0] ;  /* 0x00007400ff0977ac */ /* 0x000e620008000800 */
[----:B------:R-:W2:Y:S01]  /*0280*/  LDCU UR7, c[0x0][0x398] ;  /* 0x00007300ff0777ac */ /* 0x000ea20008000800 */
[----:B------:R-:W3:Y:S08]  /*0290*/  LDCU UR8, c[0x0][0x39c] ;  /* 0x00007380ff0877ac */ /* 0x000ef00008000800 */
[----:B------:R-:W-:Y:S05]  /*02a0*/  @P0 BRA `(.L_x_10) ;  /* 0x0000000000b00947 */ /* 0x000fea0003800000 */
[----:B------:R-:W-:Y:S01]  /*02b0*/  BSSY.RECONVERGENT B1, `(.L_x_11) ;  /* 0x0000015000017945 */ /* 0x000fe20003800200 */
[----:B------:R-:W-:Y:S02]  /*02c0*/  IADD3 R11, PT, PT, R3, UR4, RZ ;  /* 0x00000004030b7c10 */ /* 0x000fe4000fffe0ff */
[----:B------:R-:W-:Y:S02]  /*02d0*/  IADD3 R0, PT, PT, R5, UR4, RZ ;  /* 0x0000000405007c10 */ /* 0x000fe4000fffe0ff */
[----:B------:R-:W-:Y:S02]  /*02e0*/  MOV R4, R2 ;  /* 0x0000000200047202 */ /* 0x000fe40000000f00 */
[----:B------:R-:W-:-:S07]  /*02f0*/  MOV R10, R6 ;  /* 0x00000006000a7202 */ /* 0x000fce0000000f00 */
.L_x_12:
[----:B------:R-:W-:Y:S01]  /*0300*/  LOP3.LUT R8, R10, 0x3f, RZ, 0xc0, !PT ;  /* 0x0000003f0a087812 */ /* 0x000fe200078ec0ff */
[----:B------:R-:W-:-:S03]  /*0310*/  HFMA2 R13, -RZ, RZ, 0, 0 ;  /* 0x00000000ff0d7431 */ /* 0x000fc600000001ff */
[----:B------:R-:W-:-:S04]  /*0320*/  IADD3 R8, PT, PT, R8, UR5, RZ ;  /* 0x0000000508087c10 */ /* 0x000fc8000fffe0ff */
[----:B--2---:R-:W-:-:S04]  /*0330*/  ISETP.GE.AND P0, PT, R8, UR7, PT ;  /* 0x0000000708007c0c */ /* 0x004fc8000bf06270 */
[----:B-1----:R-:W-:-:S13]  /*0340*/  ISETP.GE.OR P0, PT, R0, UR9, P0 ;  /* 0x0000000900007c0c */ /* 0x002fda0008706670 */
[----:B------:R-:W1:Y:S02]  /*0350*/  @!P0 LDC.64 R8, c[0x0][0x380] ;  /* 0x0000e000ff088b82 */ /* 0x000e640000000a00 */
[----:B-1----:R-:W-:-:S05]  /*0360*/  @!P0 IMAD.WIDE.U32 R8, R11, 0x4, R8 ;  /* 0x000000040b088825 */ /* 0x002fca00078e0008 */
[----:B------:R-:W2:Y:S01]  /*0370*/  @!P0 LDG.E.CONSTANT R13, desc[UR10][R8.64] ;  /* 0x0000000a080d8981 */ /* 0x000ea2000c1e9900 */
[C---:B------:R-:W-:Y:S02]  /*0380*/  ISETP.GE.U32.AND P0, PT, R10.reuse, 0x300, PT ;  /* 0x000003000a00780c */ /* 0x040fe40003f06070 */
[----:B------:R-:W-:Y:S02]  /*0390*/  IADD3 R12, PT, PT, R10, 0x100, RZ ;  /* 0x000001000a0c7810 */ /* 0x000fe40007ffe0ff */
[----:B------:R-:W-:Y:S02]  /*03a0*/  IADD3 R0, PT, PT, R0, 0x4, RZ ;  /* 0x0000000400007810 */ /* 0x000fe40007ffe0ff */
[----:B------:R-:W-:Y:S02]  /*03b0*/  MOV R10, R12 ;  /* 0x0000000c000a7202 */ /* 0x000fe40000000f00 */
[----:B------:R-:W-:Y:S01]  /*03c0*/  IADD3 R11, PT, PT, R11, 0x4, RZ ;  /* 0x000000040b0b7810 */ /* 0x000fe20007ffe0ff */
[----:B--2---:R1:W-:Y:S02]  /*03d0*/  STS [R4], R13 ;  /* 0x0000000d04007388 */ /* 0x0043e40000000800 */
[----:B-1----:R-:W-:-:S02]  /*03e0*/  IADD3 R4, PT, PT, R4, 0x410, RZ ;  /* 0x0000041004047810 */ /* 0x002fc40007ffe0ff */
[----:B------:R-:W-:Y:S05]  /*03f0*/  @!P0 BRA `(.L_x_12) ;  /* 0xfffffffc00c08947 */ /* 0x000fea000383ffff */
[----:B0--3--:R-:W-:Y:S05]  /*0400*/  BSYNC.RECONVERGENT B1 ;  /* 0x0000000000017941 */ /* 0x009fea0003800200 */
.L_x_11:
[----:B------:R-:W0:Y:S01]  /*0410*/  S2R R9, SR_CgaCtaId ;  /* 0x0000000000097919 */ /* 0x000e220000008800 */
[----:B------:R-:W-:Y:S02]  /*0420*/  MOV R4, 0x400 ;  /* 0x0000040000047802 */ /* 0x000fe40000000f00 */
[----:B------:R-:W-:Y:S02]  /*0430*/  MOV R0, R6 ;  /* 0x0000000600007202 */ /* 0x000fe40000000f00 */
[----:B------:R-:W-:-:S04]  /*0440*/  IADD3 R4, PT, PT, R4, 0x1040, RZ ;  /* 0x0000104004047810 */ /* 0x000fc80007ffe0ff */
[----:B0-----:R-:W-:-:S07]  /*0450*/  LEA R10, R9, R4, 0x18 ;  /* 0x00000004090a7211 */ /* 0x001fce00078ec0ff */
.L_x_13:
[----:B------:R-:W-:Y:S02]  /*0460*/  LOP3.LUT R12, R0, 0x3f, RZ, 0xc0, !PT ;  /* 0x0000003f000c7812 */ /* 0x000fe400078ec0ff */
[----:B------:R-:W-:Y:S02]  /*0470*/  SHF.R.U32.HI R13, RZ, 0x6, R0 ;  /* 0x00000006ff0d7819 */ /* 0x000fe40000011600 */
[----:B----4-:R-:W-:Y:S02]  /*0480*/  IADD3 R4, PT, PT, R12, UR6, RZ ;  /* 0x000000060c047c10 */ /* 0x010fe4000fffe0ff */
[----:B------:R-:W-:Y:S02]  /*0490*/  IADD3 R11, PT, PT, R13, UR4, RZ ;  /* 0x000000040d0b7c10 */ /* 0x000fe4000fffe0ff */
[----:B------:R-:W-:-:S04]  /*04a0*/  ISETP.GE.AND P0, PT, R4, UR8, PT ;  /* 0x0000000804007c0c */ /* 0x000fc8000bf06270 */
[----:B------:R-:W-:-:S13]  /*04b0*/  ISETP.GE.OR P0, PT, R11, UR12, P0 ;  /* 0x0000000c0b007c0c */ /* 0x000fda0008706670 */
[----:B------:R-:W0:Y:S01]  /*04c0*/  @!P0 LDC.64 R8, c[0x0][0x388] ;  /* 0x0000e200ff088b82 */ /* 0x000e220000000a00 */
[----:B------:R-:W-:Y:S02]  /*04d0*/  @!P0 IMAD R11, R11, UR8, R4 ;  /* 0x000000080b0b8c24 */ /* 0x000fe4000f8e0204 */
[----:B------:R-:W-:Y:S02]  /*04e0*/  HFMA2 R4, -RZ, RZ, 0, 0 ;  /* 0x00000000ff047431 */ /* 0x000fe400000001ff */
[----:B0-----:R-:W-:-:S05]  /*04f0*/  @!P0 IMAD.WIDE R8, R11, 0x4, R8 ;  /* 0x000000040b088825 */ /* 0x001fca00078e0208 */
[----:B------:R-:W2:Y:S01]  /*0500*/  @!P0 LDG.E.CONSTANT R4, desc[UR10][R8.64] ;  /* 0x0000000a08048981 */ /* 0x000ea2000c1e9900 */
[----:B------:R-:W-:Y:S01]  /*0510*/  IMAD R11, R13, 0x104, R10 ;  /* 0x000001040d0b7824 */ /* 0x000fe200078e020a */
[C---:B------:R-:W-:Y:S02]  /*0520*/  ISETP.GE.U32.AND P0, PT, R0.reuse, 0x300, PT ;  /* 0x000003000000780c */ /* 0x040fe40003f06070 */
[----:B------:R-:W-:Y:S02]  /*0530*/  IADD3 R0, PT, PT, R0, 0x100, RZ ;  /* 0x0000010000007810 */ /* 0x000fe40007ffe0ff */
[----:B------:R-:W-:-:S05]  /*0540*/  LEA R11, R12, R11, 0x2 ;  /* 0x0000000b0c0b7211 */ /* 0x000fca00078e10ff */
[----:B--2---:R4:W-:Y:S04]  /*0550*/  STS [R11], R4 ;  /* 0x000000040b007388 */ /* 0x0049e80000000800 */
[----:B------:R-:W-:Y:S05]  /*0560*/  @!P0 BRA `(.L_x_13) ;  /* 0xfffffffc00bc8947 */ /* 0x000fea000383ffff */
.L_x_10:
[----:B0123--:R-:W-:Y:S05]  /*0570*/  BSYNC.RECONVERGENT B0 ;  /* 0x0000000000007941 */ /* 0x00ffea0003800200 */
.L_x_9:
[----:B------:R-:W0:Y:S01]  /*0580*/  S2R R0, SR_TID.Y ;  /* 0x0000000000007919 */ /* 0x000e220000002200 */
[----:B------:R-:W1:Y:S01]  /*0590*/  S2UR UR8, SR_CgaCtaId ;  /* 0x00000000000879c3 */ /* 0x000e620000008800 */
[----:B------:R-:W-:Y:S01]  /*05a0*/  UMOV UR7, 0x400 ;  /* 0x0000040000077882 */ /* 0x000fe20000000000 */
[----:B------:R-:W-:Y:S01]  /*05b0*/  UIADD3 UR4, UPT, UPT, UR4, 0x10, URZ ;  /* 0x0000001004047890 */ /* 0x000fe2000fffe0ff */
[----:B----4-:R-:W2:Y:S01]  /*05c0*/  S2R R4, SR_TID.X ;  /* 0x0000000000047919 */ /* 0x010ea20000002100 */
[----:B------:R-:W-:-:S04]  /*05d0*/  UIADD3 UR9, UPT, UPT, UR7, 0x1040, URZ ;  /* 0x0000104007097890 */ /* 0x000fc8000fffe0ff */
[----:B------:R-:W-:Y:S01]  /*05e0*/  BAR.SYNC.DEFER_BLOCKING 0x0 ;  /* 0x0000000000007b1d */ /* 0x000fe20000010000 */
[----:B-1----:R-:W-:Y:S02]  /*05f0*/  ULEA UR7, UR8, UR7, 0x18 ;  /* 0x0000000708077291 */ /* 0x002fe4000f8ec0ff */
[----:B------:R-:W-:-:S04]  /*0600*/  ULEA UR9, UR8, UR9, 0x18 ;  /* 0x0000000908097291 */ /* 0x000fc8000f8ec0ff */
[----:B0-----:R-:W-:Y:S02]  /*0610*/  LEA R0, R0, UR7, 0x4 ;  /* 0x0000000700007c11 */ /* 0x001fe4000f8e20ff */
[----:B--2---:R-:W-:-:S03]  /*0620*/  LEA R4, R4, UR9, 0x4 ;  /* 0x0000000904047c11 */ /* 0x004fc6000f8e20ff */
[----:B------:R-:W-:Y:S01]  /*0630*/  LDS.128 R8, [R0] ;  /* 0x0000000000087984 */ /* 0x000fe20000000c00 */
[----:B------:R-:W0:Y:S03]  /*0640*/  LDCU UR7, c[0x0][0x3a0] ;  /* 0x00007400ff0777ac */ /* 0x000e260008000800 */
[----:B------:R-:W1:Y:S01]  /*0650*/  LDS.128 R12, [R4] ;  /* 0x00000000040c7984 */ /* 0x000e620000000c00 */
[----:B0-----:R-:W-:Y:S01]  /*0660*/  UISETP.GE.AND UP0, UPT, UR4, UR7, UPT ;  /* 0x000000070400728c */ /* 0x001fe2000bf06270 */
[C---:B-1----:R-:W-:Y:S01]  /*0670*/  FFMA R29, R8.reuse, R12, R29 ;  /* 0x0000000c081d7223 */ /* 0x042fe2000000001d */
[C---:B------:R-:W-:Y:S01]  /*0680*/  FFMA R26, R8.reuse, R13, R26 ;  /* 0x0000000d081a7223 */ /* 0x040fe2000000001a */
[CC--:B------:R-:W-:Y:S01]  /*0690*/  FFMA R27, R8.reuse, R14.reuse, R27 ;  /* 0x0000000e081b7223 */ /* 0x0c0fe2000000001b */
[----:B------:R-:W-:Y:S01]  /*06a0*/  FFMA R8, R8, R15, R34 ;  /* 0x0000000f08087223 */ /* 0x000fe20000000022 */
[C---:B------:R-:W-:Y:S01]  /*06b0*/  FFMA R31, R12.reuse, R9, R31 ;  /* 0x000000090c1f7223 */ /* 0x040fe2000000001f */
[CC--:B------:R-:W-:Y:S01]  /*06c0*/  FFMA R32, R9.reuse, R13.reuse, R32 ;  /* 0x0000000d09207223 */ /* 0x0c0fe20000000020 */
[C---:B------:R-:W-:Y:S01]  /*06d0*/  FFMA R30, R9.reuse, R14, R30 ;  /* 0x0000000e091e7223 */ /* 0x040fe2000000001e */
[----:B------:R-:W-:Y:S01]  /*06e0*/  FFMA R34, R12, R10, R23 ;  /* 0x0000000a0c227223 */ /* 0x000fe20000000017 */
[C---:B------:R-:W-:Y:S01]  /*06f0*/  FFMA R33, R10.reuse, R13, R33 ;  /* 0x0000000d0a217223 */ /* 0x040fe20000000021 */
[CC--:B------:R-:W-:Y:S01]  /*0700*/  FFMA R35, R10.reuse, R14.reuse, R35 ;  /* 0x0000000e0a237223 */ /* 0x0c0fe20000000023 */
[-C--:B------:R-:W-:Y:S01]  /*0710*/  FFMA R9, R9, R15.reuse, R16 ;  /* 0x0000000f09097223 */ /* 0x080fe20000000010 */
[----:B------:R-:W-:Y:S01]  /*0720*/  FFMA R10, R10, R15, R20 ;  /* 0x0000000f0a0a7223 */ /* 0x000fe20000000014 */
[----:B------:R-:W-:Y:S01]  /*0730*/  FFMA R12, R12, R11, R17 ;  /* 0x0000000b0c0c7223 */ /* 0x000fe20000000011 */
[C---:B------:R-:W-:Y:S01]  /*0740*/  FFMA R13, R11.reuse, R13, R22 ;  /* 0x0000000d0b0d7223 */ /* 0x040fe20000000016 */
[----:B------:R-:W-:Y:S01]  /*0750*/  LDS.128 R16, [R0+0x100] ;  /* 0x0001000000107984 */ /* 0x000fe20000000c00 */
[C---:B------:R-:W-:Y:S01]  /*0760*/  FFMA R25, R11.reuse, R14, R25 ;  /* 0x0000000e0b197223 */ /* 0x040fe20000000019 */
[----:B------:R-:W-:-:S02]  /*0770*/  FFMA R11, R11, R15, R28 ;  /* 0x0000000f0b0b7223 */ /* 0x000fc4000000001c */
[----:B------:R-:W0:Y:S04]  /*0780*/  LDS.128 R20, [R4+0x100] ;  /* 0x0001000004147984 */ /* 0x000e280000000c00 */
[----:B------:R-:W1:Y:S04]  /*0790*/  LDS R16, [R4+0x110] ;  /* 0x0001100004107984 */ /* 0x000e680000000800 */
[----:B------:R-:W2:Y:S01]  /*07a0*/  LDS R14, [R0+0x110] ;  /* 0x00011000000e7984 */ /* 0x000ea20000000800 */
[C---:B0-----:R-:W-:Y:S01]  /*07b0*/  FFMA R29, R17.reuse, R21, R29 ;  /* 0x00000015111d7223 */ /* 0x041fe2000000001d */
[CC--:B------:R-:W-:Y:S01]  /*07c0*/  FFMA R26, R17.reuse, R22.reuse, R26 ;  /* 0x00000016111a7223 */ /* 0x0c0fe2000000001a */
[-C--:B------:R-:W-:Y:S01]  /*07d0*/  FFMA R27, R17, R23.reuse, R27 ;  /* 0x00000017111b7223 */ /* 0x080fe2000000001b */
[CC--:B------:R-:W-:Y:S01]  /*07e0*/  FFMA R32, R18.reuse, R22.reuse, R32 ;  /* 0x0000001612207223 */ /* 0x0c0fe20000000020 */
[----:B------:R-:W-:Y:S01]  /*07f0*/  FFMA R33, R19, R22, R33 ;  /* 0x0000001613217223 */ /* 0x000fe20000000021 */
[----:B-1----:R-:W-:Y:S01]  /*0800*/  FFMA R17, R17, R16, R8 ;  /* 0x0000001011117223 */ /* 0x002fe20000000008 */
[CC--:B------:R-:W-:Y:S01]  /*0810*/  FFMA R31, R21.reuse, R18.reuse, R31 ;  /* 0x00000012151f7223 */ /* 0x0c0fe2000000001f */
[----:B------:R-:W-:Y:S01]  /*0820*/  FFMA R30, R18, R23, R30 ;  /* 0x00000017121e7223 */ /* 0x000fe2000000001e */
[C---:B------:R-:W-:Y:S01]  /*0830*/  FFMA R15, R16.reuse, R18, R9 ;  /* 0x00000012100f7223 */ /* 0x040fe20000000009 */
[----:B------:R-:W-:Y:S01]  /*0840*/  FFMA R34, R21, R19, R34 ;  /* 0x0000001315227223 */ /* 0x000fe20000000022 */
[----:B------:R-:W-:Y:S01]  /*0850*/  FFMA R35, R19, R23, R35 ;  /* 0x0000001713237223 */ /* 0x000fe20000000023 */
[----:B------:R-:W-:Y:S01]  /*0860*/  FFMA R10, R16, R19, R10 ;  /* 0x00000013100a7223 */ /* 0x000fe2000000000a */
[C---:B--2---:R-:W-:Y:S01]  /*0870*/  FFMA R28, R14.reuse, R21, R12 ;  /* 0x000000150e1c7223 */ /* 0x044fe2000000000c */
[C---:B------:R-:W-:Y:S01]  /*0880*/  FFMA R22, R14.reuse, R22, R13 ;  /* 0x000000160e167223 */ /* 0x040fe2000000000d */
[----:B------:R-:W-:Y:S01]  /*0890*/  LDS.64 R18, [R4+0x208] ;  /* 0x0002080004127984 */ /* 0x000fe20000000a00 */
[C---:B------:R-:W-:Y:S01]  /*08a0*/  FFMA R25, R14.reuse, R23, R25 ;  /* 0x000000170e197223 */ /* 0x040fe20000000019 */
[----:B------:R-:W-:-:S02]  /*08b0*/  FFMA R14, R14, R16, R11 ;  /* 0x000000100e0e7223 */ /* 0x000fc4000000000b */
[----:B------:R-:W0:Y:S04]  /*08c0*/  LDS.64 R12, [R0+0x208] ;  /* 0x00020800000c7984 */ /* 0x000e280000000a00 */
[----:B------:R-:W1:Y:S04]  /*08d0*/  LDS.64 R8, [R4+0x210] ;  /* 0x0002100004087984 */ /* 0x000e680000000a00 */
[----:B------:R-:W2:Y:S01]  /*08e0*/  LDS.64 R20, [R0+0x210] ;  /* 0x0002100000147984 */ /* 0x000ea20000000a00 */
[----:B0-----:R-:W-:Y:S01]  /*08f0*/  FFMA R31, R18, R13, R31 ;  /* 0x0000000d121f7223 */ /* 0x001fe2000000001f */
[CC--:B------:R-:W-:Y:S01]  /*0900*/  FFMA R32, R13.reuse, R19.reuse, R32 ;  /* 0x000000130d207223 */ /* 0x0c0fe20000000020 */
[C---:B------:R-:W-:Y:S01]  /*0910*/  FFMA R29, R12.reuse, R18, R29 ;  /* 0x000000120c1d7223 */ /* 0x040fe2000000001d */
[----:B------:R-:W-:Y:S01]  /*0920*/  FFMA R26, R12, R19, R26 ;  /* 0x000000130c1a7223 */ /* 0x000fe2000000001a */
[----:B-1----:R-:W-:Y:S01]  /*0930*/  FFMA R30, R8, R13, R30 ;  /* 0x0000000d081e7223 */ /* 0x002fe2000000001e */
[-C--:B------:R-:W-:Y:S01]  /*0940*/  FFMA R15, R13, R9.reuse, R15 ;  /* 0x000000090d0f7223 */ /* 0x080fe2000000000f */
[C---:B------:R-:W-:Y:S01]  /*0950*/  FFMA R27, R12.reuse, R8, R27 ;  /* 0x000000080c1b7223 */ /* 0x040fe2000000001b */
[----:B------:R-:W-:Y:S01]  /*0960*/  FFMA R12, R12, R9, R17 ;  /* 0x000000090c0c7223 */ /* 0x000fe20000000011 */
[----:B--2---:R-:W-:Y:S01]  /*0970*/  FFMA R13, R18, R21, R28 ;  /* 0x00000015120d7223 */ /* 0x004fe2000000001c */
[C---:B------:R-:W-:Y:S01]  /*0980*/  FFMA R34, R20.reuse, R18, R34 ;  /* 0x0000001214227223 */ /* 0x040fe20000000022 */
[C---:B------:R-:W-:Y:S01]  /*0990*/  FFMA R33, R20.reuse, R19, R33 ;  /* 0x0000001314217223 */ /* 0x040fe20000000021 */
[C---:B------:R-:W-:Y:S01]  /*09a0*/  FFMA R35, R20.reuse, R8, R35 ;  /* 0x0000000814237223 */ /* 0x040fe20000000023 */
[----:B------:R-:W-:Y:S01]  /*09b0*/  FFMA R10, R20, R9, R10 ;  /* 0x00000009140a7223 */ /* 0x000fe2000000000a */
[C---:B------:R-:W-:Y:S01]  /*09c0*/  FFMA R11, R21.reuse, R19, R22 ;  /* 0x00000013150b7223 */ /* 0x040fe20000000016 */
[----:B------:R-:W-:Y:S01]  /*09d0*/  FFMA R25, R8, R21, R25 ;  /* 0x0000001508197223 */ /* 0x000fe20000000019 */
[----:B------:R-:W-:Y:S01]  /*09e0*/  FFMA R28, R21, R9, R14 ;  /* 0x00000009151c7223 */ /* 0x000fe2000000000e */
[----:B------:R-:W-:Y:S04]  /*09f0*/  LDS.128 R16, [R0+0x310] ;  /* 0x0003100000107984 */ /* 0x000fe80000000c00 */
[----:B------:R-:W0:Y:S04]  /*0a00*/  LDS.128 R20, [R4+0x310] ;  /* 0x0003100004147984 */ /* 0x000e280000000c00 */
[----:B------:R-:W1:Y:S04]  /*0a10*/  LDS R8, [R4+0x30c] ;  /* 0x00030c0004087984 */ /* 0x000e680000000800 */
[----:B------:R-:W2:Y:S01]  /*0a20*/  LDS R23, [R0+0x30c] ;  /* 0x00030c0000177984 */ /* 0x000ea20000000800 */
[C---:B0-----:R-:W-:Y:S01]  /*0a30*/  FFMA R32, R16.reuse, R20, R32 ;  /* 0x0000001410207223 */ /* 0x041fe20000000020 */
[----:B------:R-:W-:Y:S01]  /*0a40*/  FFMA R30, R16, R21, R30 ;  /* 0x00000015101e7223 */ /* 0x000fe2000000001e */
[----:B------:R-:W-:Y:S01]  /*0a50*/  FFMA R33, R20, R17, R33 ;  /* 0x0000001114217223 */ /* 0x000fe20000000021 */
[----:B------:R-:W-:Y:S01]  /*0a60*/  FFMA R35, R17, R21, R35 ;  /* 0x0000001511237223 */ /* 0x000fe20000000023 */
[----:B-1----:R-:W-:Y:S01]  /*0a70*/  FFMA R31, R16, R8, R31 ;  /* 0x00000008101f7223 */ /* 0x002fe2000000001f */
[C---:B------:R-:W-:Y:S01]  /*0a80*/  FFMA R34, R8.reuse, R17, R34 ;  /* 0x0000001108227223 */ /* 0x040fe20000000022 */
[----:B------:R-:W-:Y:S01]  /*0a90*/  FFMA R19, R8, R18, R13 ;  /* 0x0000001208137223 */ /* 0x000fe2000000000d */
[----:B------:R-:W-:Y:S01]  /*0aa0*/  FFMA R16, R16, R22, R15 ;  /* 0x0000001610107223 */ /* 0x000fe2000000000f */
[C---:B--2---:R-:W-:Y:S01]  /*0ab0*/  FFMA R29, R23.reuse, R8, R29 ;  /* 0x00000008171d7223 */ /* 0x044fe2000000001d */
[C---:B------:R-:W-:Y:S01]  /*0ac0*/  FFMA R26, R23.reuse, R20, R26 ;  /* 0x00000014171a7223 */ /* 0x040fe2000000001a */
[CC--:B------:R-:W-:Y:S01]  /*0ad0*/  FFMA R27, R23.reuse, R21.reuse, R27 ;  /* 0x00000015171b7223 */ /* 0x0c0fe2000000001b */
[-C--:B------:R-:W-:Y:S01]  /*0ae0*/  FFMA R23, R23, R22.reuse, R12 ;  /* 0x0000001617177223 */ /* 0x080fe2000000000c */
[----:B------:R-:W-:Y:S01]  /*0af0*/  FFMA R17, R17, R22, R10 ;  /* 0x0000001611117223 */ /* 0x000fe2000000000a */
[----:B------:R-:W-:Y:S01]  /*0b00*/  FFMA R20, R20, R18, R11 ;  /* 0x0000001214147223 */ /* 0x000fe2000000000b */
[----:B------:R-:W-:Y:S01]  /*0b10*/  LDS.128 R12, [R4+0x410] ;  /* 0x00041000040c7984 */ /* 0x000fe20000000c00 */
[C---:B------:R-:W-:Y:S01]  /*0b20*/  FFMA R25, R18.reuse, R21, R25 ;  /* 0x0000001512197223 */ /* 0x040fe20000000019 */
[----:B------:R-:W-:-:S02]  /*0b30*/  FFMA R28, R18, R22, R28 ;  /* 0x00000016121c7223 */ /* 0x000fc4000000001c */
[----:B------:R-:W0:Y:S02]  /*0b40*/  LDS.128 R8, [R0+0x410] ;  /* 0x0004100000087984 */ /* 0x000e240000000c00 */
[C---:B0-----:R-:W-:Y:S01]  /*0b50*/  FFMA R29, R8.reuse, R12, R29 ;  /* 0x0000000c081d7223 */ /* 0x041fe2000000001d */
[C---:B------:R-:W-:Y:S01]  /*0b60*/  FFMA R26, R8.reuse, R13, R26 ;  /* 0x0000000d081a7223 */ /* 0x040fe2000000001a */
[-C--:B------:R-:W-:Y:S01]  /*0b70*/  FFMA R27, R8, R14.reuse, R27 ;  /* 0x0000000e081b7223 */ /* 0x080fe2000000001b */
[C---:B------:R-:W-:Y:S01]  /*0b80*/  FFMA R31, R12.reuse, R9, R31 ;  /* 0x000000090c1f7223 */ /* 0x040fe2000000001f */
[CC--:B------:R-:W-:Y:S01]  /*0b90*/  FFMA R32, R9.reuse, R13.reuse, R32 ;  /* 0x0000000d09207223 */ /* 0x0c0fe20000000020 */
[C---:B------:R-:W-:Y:S01]  /*0ba0*/  FFMA R30, R9.reuse, R14, R30 ;  /* 0x0000000e091e7223 */ /* 0x040fe2000000001e */
[----:B------:R-:W-:Y:S01]  /*0bb0*/  FFMA R34, R12, R10, R34 ;  /* 0x0000000a0c227223 */ /* 0x000fe20000000022 */
[C---:B------:R-:W-:Y:S01]  /*0bc0*/  FFMA R33, R10.reuse, R13, R33 ;  /* 0x0000000d0a217223 */ /* 0x040fe20000000021 */
[-C--:B------:R-:W-:Y:S01]  /*0bd0*/  FFMA R35, R10, R14.reuse, R35 ;  /* 0x0000000e0a237223 */ /* 0x080fe20000000023 */
[-C--:B------:R-:W-:Y:S01]  /*0be0*/  FFMA R8, R8, R15.reuse, R23 ;  /* 0x0000000f08087223 */ /* 0x080fe20000000017 */
        /* <DEDUP_REMOVED lines=11> */
[C---:B------:R-:W-:Y:S01]  /*0ca0*/  FFMA R26, R17.reuse, R22, R26 ;  /* 0x00000016111a7223 */ /* 0x040fe2000000001a */
[-C--:B------:R-:W-:Y:S01]  /*0cb0*/  FFMA R27, R17, R23.reuse, R27 ;  /* 0x00000017111b7223 */ /* 0x080fe2000000001b */
[C---:B------:R-:W-:Y:S01]  /*0cc0*/  FFMA R31, R21.reuse, R18, R31 ;  /* 0x00000012151f7223 */ /* 0x040fe2000000001f */
[CC--:B------:R-:W-:Y:S01]  /*0cd0*/  FFMA R32, R18.reuse, R22.reuse, R32 ;  /* 0x0000001612207223 */ /* 0x0c0fe20000000020 */
[----:B------:R-:W-:Y:S01]  /*0ce0*/  FFMA R30, R18, R23, R30 ;  /* 0x00000017121e7223 */ /* 0x000fe2000000001e */
[----:B------:R-:W-:Y:S01]  /*0cf0*/  FFMA R34, R21, R19, R34 ;  /* 0x0000001315227223 */ /* 0x000fe20000000022 */
[C---:B------:R-:W-:Y:S01]  /*0d00*/  FFMA R33, R19.reuse, R22, R33 ;  /* 0x0000001613217223 */ /* 0x040fe20000000021 */
[----:B------:R-:W-:Y:S01]  /*0d10*/  FFMA R35, R19, R23, R35 ;  /* 0x0000001713237223 */ /* 0x000fe20000000023 */
[----:B-1----:R-:W-:Y:S01]  /*0d20*/  FFMA R17, R17, R16, R8 ;  /* 0x0000001011117223 */ /* 0x002fe20000000008 */
[C---:B------:R-:W-:Y:S01]  /*0d30*/  FFMA R18, R16.reuse, R18, R9 ;  /* 0x0000001210127223 */ /* 0x040fe20000000009 */
        /* <DEDUP_REMOVED lines=9> */
[C---:B0-----:R-:W-:Y:S01]  /*0dd0*/  FFMA R29, R10.reuse, R12, R29 ;  /* 0x0000000c0a1d7223 */ /* 0x041fe2000000001d */
[----:B------:R-:W-:Y:S01]  /*0de0*/  FFMA R26, R10, R13, R26 ;  /* 0x0000000d0a1a7223 */ /* 0x000fe2000000001a */
[----:B------:R-:W-:Y:S01]  /*0df0*/  FFMA R31, R12, R11, R31 ;  /* 0x0000000b0c1f7223 */ /* 0x000fe2000000001f */
[C---:B------:R-:W-:Y:S01]  /*0e00*/  FFMA R32, R11.reuse, R13, R32 ;  /* 0x0000000d0b207223 */ /* 0x040fe20000000020 */
[----:B-1----:R-:W-:Y:S01]  /*0e10*/  FFMA R27, R10, R8, R27 ;  /* 0x000000080a1b7223 */ /* 0x002fe2000000001b */
[----:B------:R-:W-:Y:S01]  /*0e20*/  FFMA R30, R8, R11, R30 ;  /* 0x0000000b081e7223 */ /* 0x000fe2000000001e */
[-C--:B------:R-:W-:Y:S01]  /*0e30*/  FFMA R10, R10, R9.reuse, R17 ;  /* 0x000000090a0a7223 */ /* 0x080fe20000000011 */
[----:B------:R-:W-:Y:S01]  /*0e40*/  FFMA R11, R11, R9, R18 ;  /* 0x000000090b0b7223 */ /* 0x000fe20000000012 */
[C---:B--2---:R-:W-:Y:S01]  /*0e50*/  FFMA R33, R20.reuse, R13, R33 ;  /* 0x0000000d14217223 */ /* 0x044fe20000000021 */
[C---:B------:R-:W-:Y:S01]  /*0e60*/  FFMA R34, R20.reuse, R12, R34 ;  /* 0x0000000c14227223 */ /* 0x040fe20000000022 */
[C---:B------:R-:W-:Y:S01]  /*0e70*/  FFMA R35, R20.reuse, R8, R35 ;  /* 0x0000000814237223 */ /* 0x040fe20000000023 */
[----:B------:R-:W-:Y:S01]  /*0e80*/  FFMA R14, R20, R9, R19 ;  /* 0x00000009140e7223 */ /* 0x000fe20000000013 */
[----:B------:R-:W-:Y:S01]  /*0e90*/  FFMA R15, R12, R21, R15 ;  /* 0x000000150c0f7223 */ /* 0x000fe2000000000f */
[C---:B------:R-:W-:Y:S01]  /*0ea0*/  FFMA R13, R21.reuse, R13, R22 ;  /* 0x0000000d150d7223 */ /* 0x040fe20000000016 */
[----:B------:R-:W-:Y:S01]  /*0eb0*/  FFMA R25, R8, R21, R25 ;  /* 0x0000001508197223 */ /* 0x000fe20000000019 */
[----:B------:R-:W-:Y:S01]  /*0ec0*/  FFMA R28, R21, R9, R28 ;  /* 0x00000009151c7223 */ /* 0x000fe2000000001c */
[----:B------:R-:W-:Y:S04]  /*0ed0*/  LDS.128 R16, [R0+0x720] ;  /* 0x0007200000107984 */ /* 0x000fe80000000c00 */
[----:B------:R-:W0:Y:S04]  /*0ee0*/  LDS R8, [R4+0x71c] ;  /* 0x00071c0004087984 */ /* 0x000e280000000800 */
[----:B------:R-:W1:Y:S04]  /*0ef0*/  LDS.128 R20, [R4+0x720] ;  /* 0x0007200004147984 */ /* 0x000e680000000c00 */
[----:B------:R-:W2:Y:S01]  /*0f00*/  LDS R9, [R0+0x71c] ;  /* 0x00071c0000097984 */ /* 0x000ea20000000800 */
[----:B0-----:R-:W-:Y:S01]  /*0f10*/  FFMA R31, R16, R8, R31 ;  /* 0x00000008101f7223 */ /* 0x001fe2000000001f */
[C---:B------:R-:W-:Y:S01]  /*0f20*/  FFMA R19, R8.reuse, R18, R15 ;  /* 0x0000001208137223 */ /* 0x040fe2000000000f */
[----:B-1----:R-:W-:Y:S01]  /*0f30*/  FFMA R23, R8, R17, R34 ;  /* 0x0000001108177223 */ /* 0x002fe20000000022 */
[CC--:B------:R-:W-:Y:S01]  /*0f40*/  FFMA R32, R16.reuse, R20.reuse, R32 ;  /* 0x0000001410207223 */ /* 0x0c0fe20000000020 */
[----:B------:R-:W-:Y:S01]  /*0f50*/  FFMA R30, R16, R21, R30 ;  /* 0x00000015101e7223 */ /* 0x000fe2000000001e */
[----:B------:R-:W-:Y:S01]  /*0f60*/  FFMA R33, R20, R17, R33 ;  /* 0x0000001114217223 */ /* 0x000fe20000000021 */
[----:B--2---:R-:W-:Y:S01]  /*0f70*/  FFMA R26, R9, R20, R26 ;  /* 0x00000014091a7223 */ /* 0x004fe2000000001a */
[-C--:B------:R-:W-:Y:S01]  /*0f80*/  FFMA R35, R17, R21.reuse, R35 ;  /* 0x0000001511237223 */ /* 0x080fe20000000023 */
[C---:B------:R-:W-:Y:S01]  /*0f90*/  FFMA R29, R9.reuse, R8, R29 ;  /* 0x00000008091d7223 */ /* 0x040fe2000000001d */
[CC--:B------:R-:W-:Y:S01]  /*0fa0*/  FFMA R27, R9.reuse, R21.reuse, R27 ;  /* 0x00000015091b7223 */ /* 0x0c0fe2000000001b */
[-C--:B------:R-:W-:Y:S01]  /*0fb0*/  FFMA R34, R9, R22.reuse, R10 ;  /* 0x0000001609227223 */ /* 0x080fe2000000000a */
        /* <DEDUP_REMOVED lines=30> */
[----:B------:R-:W-:Y:S01]  /*11a0*/  FFMA R31, R21, R18, R31 ;  /* 0x00000012151f7223 */ /* 0x000fe2000000001f */
[----:B-1----:R-:W-:Y:S01]  /*11b0*/  FFMA R34, R17, R16, R34 ;  /* 0x0000001011227223 */ /* 0x002fe20000000022 */
[CC--:B------:R-:W-:Y:S01]  /*11c0*/  FFMA R32, R18.reuse, R22.reuse, R32 ;  /* 0x0000001612207223 */ /* 0x0c0fe20000000020 */
[----:B------:R-:W-:Y:S01]  /*11d0*/  FFMA R30, R18, R23, R30 ;  /* 0x00000017121e7223 */ /* 0x000fe2000000001e */
[----:B------:R-:W-:Y:S01]  /*11e0*/  FFMA R15, R21, R19, R8 ;  /* 0x00000013150f7223 */ /* 0x000fe20000000008 */
[C---:B------:R-:W-:Y:S01]  /*11f0*/  FFMA R33, R19.reuse, R22, R33 ;  /* 0x0000001613217223 */ /* 0x040fe20000000021 */
[----:B------:R-:W-:Y:S01]  /*1200*/  FFMA R35, R19, R23, R35 ;  /* 0x0000001713237223 */ /* 0x000fe20000000023 */
        /* <DEDUP_REMOVED lines=14> */
[C---:B-1----:R-:W-:Y:S01]  /*12f0*/  FFMA R27, R10.reuse, R8, R27 ;  /* 0x000000080a1b7223 */ /* 0x042fe2000000001b */
[----:B------:R-:W-:Y:S01]  /*1300*/  FFMA R34, R10, R9, R34 ;  /* 0x000000090a227223 */ /* 0x000fe20000000022 */
[----:B------:R-:W-:Y:S01]  /*1310*/  FFMA R30, R8, R11, R30 ;  /* 0x0000000b081e7223 */ /* 0x000fe2000000001e */
        /* <DEDUP_REMOVED lines=14> */
[----:B------:R-:W-:Y:S01]  /*1400*/  FFMA R19, R8, R17, R15 ;  /* 0x0000001108137223 */ /* 0x000fe2000000000f */
[CC--:B-1----:R-:W-:Y:S01]  /*1410*/  FFMA R32, R16.reuse, R20.reuse, R32 ;  /* 0x0000001410207223 */ /* 0x0c2fe20000000020 */
[----:B------:R-:W-:Y:S01]  /*1420*/  FFMA R30, R16, R21, R30 ;  /* 0x00000015101e7223 */ /* 0x000fe2000000001e */
[----:B------:R-:W-:Y:S01]  /*1430*/  FFMA R33, R20, R17, R33 ;  /* 0x0000001114217223 */ /* 0x000fe20000000021 */
[-C--:B------:R-:W-:Y:S01]  /*1440*/  FFMA R35, R17, R21.reuse, R35 ;  /* 0x0000001511237223 */ /* 0x080fe20000000023 */
[C---:B--2---:R-:W-:Y:S01]  /*1450*/  FFMA R26, R9.reuse, R20, R26 ;  /* 0x00000014091a7223 */ /* 0x044fe2000000001a */
[----:B------:R-:W-:Y:S01]  /*1460*/  FFMA R23, R8, R18, R12 ;  /* 0x0000001208177223 */ /* 0x000fe2000000000c */
        /* <DEDUP_REMOVED lines=32> */
[CC--:B------:R-:W-:Y:S01]  /*1670*/  FFMA R27, R17.reuse, R23.reuse, R27 ;  /* 0x00000017111b7223 */ /* 0x0c0fe2000000001b */
[C---:B------:R-:W-:Y:S01]  /*1680*/  FFMA R32, R18.reuse, R22, R32 ;  /* 0x0000001612207223 */ /* 0x040fe20000000020 */
[----:B-1----:R-:W-:Y:S01]  /*1690*/  FFMA R34, R17, R16, R34 ;  /* 0x0000001011227223 */ /* 0x002fe20000000022 */
[----:B------:R-:W-:Y:S01]  /*16a0*/  FFMA R33, R19, R22, R33 ;  /* 0x0000001613217223 */ /* 0x000fe20000000021 */
        /* <DEDUP_REMOVED lines=11> */
[----:B------:R-:W-:Y:S04]  /*1760*/  LDS.64 R12, [R4+0xe38] ;  /* 0x000e3800040c7984 */ /* 0x000fe80000000a00 */
[----:B------:R-:W0:Y:S04]  /*1770*/  LDS.64 R20, [R0+0xe40] ;  /* 0x000e400000147984 */ /* 0x000e280000000a00 */
[----:B------:R-:W1:Y:S01]  /*1780*/  LDS.64 R8, [R0+0xe38] ;  /* 0x000e380000087984 */ /* 0x000e620000000a00 */
[C---:B0-----:R-:W-:Y:S01]  /*1790*/  FFMA R23, R20.reuse, R12, R15 ;  /* 0x0000000c14177223 */ /* 0x041fe2000000000f */
[C---:B------:R-:W-:Y:S01]  /*17a0*/  FFMA R33, R20.reuse, R13, R33 ;  /* 0x0000000d14217223 */ /* 0x040fe20000000021 */
[C---:B------:R-:W-:Y:S01]  /*17b0*/  FFMA R35, R20.reuse, R18, R35 ;  /* 0x0000001214237223 */ /* 0x040fe20000000023 */
[----:B------:R-:W-:Y:S01]  /*17c0*/  FFMA R20, R20, R19, R10 ;  /* 0x0000001314147223 */ /* 0x000fe2000000000a */
[C---:B-1----:R-:W-:Y:S01]  /*17d0*/  FFMA R29, R8.reuse, R12, R29 ;  /* 0x0000000c081d7223 */ /* 0x042fe2000000001d */
[C---:B------:R-:W-:Y:S01]  /*17e0*/  FFMA R26, R8.reuse, R13, R26 ;  /* 0x0000000d081a7223 */ /* 0x040fe2000000001a */
[C---:B------:R-:W-:Y:S01]  /*17f0*/  FFMA R27, R8.reuse, R18, R27 ;  /* 0x00000012081b7223 */ /* 0x040fe2000000001b */
[----:B------:R-:W-:Y:S01]  /*1800*/  FFMA R34, R8, R19, R34 ;  /* 0x0000001308227223 */ /* 0x000fe20000000022 */
[----:B------:R-:W-:Y:S01]  /*1810*/  FFMA R31, R12, R9, R31 ;  /* 0x000000090c1f7223 */ /* 0x000fe2000000001f */
[C---:B------:R-:W-:Y:S01]  /*1820*/  FFMA R32, R9.reuse, R13, R32 ;  /* 0x0000000d09207223 */ /* 0x040fe20000000020 */
[----:B------:R-:W-:Y:S01]  /*1830*/  FFMA R30, R18, R9, R30 ;  /* 0x00000009121e7223 */ /* 0x000fe2000000001e */
[----:B------:R-:W-:Y:S01]  /*1840*/  FFMA R16, R9, R19, R11 ;  /* 0x0000001309107223 */ /* 0x000fe2000000000b */
[----:B------:R-:W-:Y:S01]  /*1850*/  FFMA R17, R12, R21, R17 ;  /* 0x000000150c117223 */ /* 0x000fe20000000011 */
[----:B------:R-:W-:Y:S01]  /*1860*/  LDS.128 R8, [R4+0xf40] ;  /* 0x000f400004087984 */ /* 0x000fe20000000c00 */
[C---:B------:R-:W-:Y:S01]  /*1870*/  FFMA R22, R21.reuse, R13, R22 ;  /* 0x0000000d15167223 */ /* 0x040fe20000000016 */
[----:B------:R-:W-:Y:S01]  /*1880*/  FFMA R25, R18, R21, R25 ;  /* 0x0000001512197223 */ /* 0x000fe20000000019 */
[----:B------:R-:W-:Y:S01]  /*1890*/  FFMA R28, R21, R19, R28 ;  /* 0x00000013151c7223 */ /* 0x000fe2000000001c */
[----:B------:R-:W-:Y:S04]  /*18a0*/  LDS R4, [R4+0xf3c] ;  /* 0x000f3c0004047984 */ /* 0x000fe80000000800 */
[----:B------:R-:W0:Y:S04]  /*18b0*/  LDS R11, [R0+0xf3c] ;  /* 0x000f3c00000b7984 */ /* 0x000e280000000800 */
[----:B------:R-:W1:Y:S01]  /*18c0*/  LDS.128 R12, [R0+0xf40] ;  /* 0x000f4000000c7984 */ /* 0x000e620000000c00 */
[C---:B0-----:R-:W-:Y:S01]  /*18d0*/  FFMA R29, R11.reuse, R4, R29 ;  /* 0x000000040b1d7223 */ /* 0x041fe2000000001d */
[C---:B------:R-:W-:Y:S01]  /*18e0*/  FFMA R26, R11.reuse, R8, R26 ;  /* 0x000000080b1a7223 */ /* 0x040fe2000000001a */
[CC--:B------:R-:W-:Y:S01]  /*18f0*/  FFMA R27, R11.reuse, R9.reuse, R27 ;  /* 0x000000090b1b7223 */ /* 0x0c0fe2000000001b */
[----:B------:R-:W-:Y:S01]  /*1900*/  FFMA R34, R11, R10, R34 ;  /* 0x0000000a0b227223 */ /* 0x000fe20000000022 */
[C---:B-1----:R-:W-:Y:S01]  /*1910*/  FFMA R31, R12.reuse, R4, R31 ;  /* 0x000000040c1f7223 */ /* 0x042fe2000000001f */
[C---:B------:R-:W-:Y:S01]  /*1920*/  FFMA R32, R12.reuse, R8, R32 ;  /* 0x000000080c207223 */ /* 0x040fe20000000020 */
[C---:B------:R-:W-:Y:S01]  /*1930*/  FFMA R30, R12.reuse, R9, R30 ;  /* 0x000000090c1e7223 */ /* 0x040fe2000000001e */
[-C--:B------:R-:W-:Y:S01]  /*1940*/  FFMA R16, R12, R10.reuse, R16 ;  /* 0x0000000a0c107223 */ /* 0x080fe20000000010 */
[-C--:B------:R-:W-:Y:S01]  /*1950*/  FFMA R23, R4, R13.reuse, R23 ;  /* 0x0000000d04177223 */ /* 0x080fe20000000017 */
[----:B------:R-:W-:Y:S01]  /*1960*/  FFMA R33, R8, R13, R33 ;  /* 0x0000000d08217223 */ /* 0x000fe20000000021 */
[CC--:B------:R-:W-:Y:S01]  /*1970*/  FFMA R35, R13.reuse, R9.reuse, R35 ;  /* 0x000000090d237223 */ /* 0x0c0fe20000000023 */
[----:B------:R-:W-:Y:S01]  /*1980*/  FFMA R20, R13, R10, R20 ;  /* 0x0000000a0d147223 */ /* 0x000fe20000000014 */
[-C--:B------:R-:W-:Y:S01]  /*1990*/  FFMA R17, R4, R14.reuse, R17 ;  /* 0x0000000e04117223 */ /* 0x080fe20000000011 */
[----:B------:R-:W-:Y:S01]  /*19a0*/  FFMA R22, R8, R14, R22 ;  /* 0x0000000e08167223 */ /* 0x000fe20000000016 */
[C---:B------:R-:W-:Y:S01]  /*19b0*/  FFMA R25, R14.reuse, R9, R25 ;  /* 0x000000090e197223 */ /* 0x040fe20000000019 */
[----:B------:R-:W-:Y:S01]  /*19c0*/  FFMA R28, R14, R10, R28 ;  /* 0x0000000a0e1c7223 */ /* 0x000fe2000000001c */
[----:B------:R-:W-:Y:S06]  /*19d0*/  BAR.SYNC.DEFER_BLOCKING 0x0 ;  /* 0x0000000000007b1d */ /* 0x000fec0000010000 */
[----:B------:R-:W-:Y:S05]  /*19e0*/  BRA.U !UP0, `(.L_x_14) ;  /* 0xffffffe908147547 */ /* 0x000fea000b83ffff */
.L_x_8:
        /* <DEDUP_REMOVED lines=12> */
[----:B------:R-:W-:Y:S02]  /*1ab0*/  ISETP.GE.OR P5, PT, R24, UR8, P0 ;  /* 0x0000000818007c0c */ /* 0x000fe400087a6670 */
[----:B------:R-:W-:Y:S02]  /*1ac0*/  IADD3 R7, PT, PT, R7, 0x3, RZ ;  /* 0x0000000307077810 */ /* 0x000fe40007ffe0ff */
[----:B------:R-:W-:-:S02]  /*1ad0*/  IADD3 R9, PT, PT, R9, UR9, RZ ;  /* 0x0000000909097c10 */ /* 0x000fc4000fffe0ff */
[----:B------:R-:W-:Y:S02]  /*1ae0*/  ISETP.GE.AND P1, PT, R7, UR9, PT ;  /* 0x0000000907007c0c */ /* 0x000fe4000bf26270 */
[C---:B------:R-:W-:Y:S01]  /*1af0*/  IADD3 R0, PT, PT, R24.reuse, 0x2, RZ ;  /* 0x0000000218007810 */ /* 0x040fe20007ffe0ff */
[----:B------:R0:W-:Y:S01]  /*1b00*/  @!P4 STG.E desc[UR10][R4.64], R29 ;  /* 0x0000001d0400c986 */ /* 0x0001e2000c10190a */
[----:B------:R-:W-:Y:S01]  /*1b10*/  ISETP.GE.OR P4, PT, R24, UR8, P1 ;  /* 0x0000000818007c0c */ /* 0x000fe20008f86670 */
[C---:B------:R-:W-:Y:S01]  /*1b20*/  IMAD.WIDE R6, R9.reuse, 0x4, R2 ;  /* 0x0000000409067825 */ /* 0x040fe200078e0202 */
[----:B------:R-:W-:Y:S01]  /*1b30*/  IADD3 R11, PT, PT, R9, UR9, RZ ;  /* 0x00000009090b7c10 */ /* 0x000fe2000fffe0ff */
[----:B------:R0:W-:Y:S01]  /*1b40*/  @!P6 STG.E desc[UR10][R4.64+0x4], R26 ;  /* 0x0000041a0400e986 */ /* 0x0001e2000c10190a */
[----:B------:R-:W-:Y:S02]  /*1b50*/  ISETP.GE.OR P6, PT, R8, UR8, P2 ;  /* 0x0000000808007c0c */ /* 0x000fe400097c6670 */
[----:B------:R-:W-:Y:S01]  /*1b60*/  IADD3 R24, PT, PT, R24, 0x3, RZ ;  /* 0x0000000318187810 */ /* 0x000fe20007ffe0ff */
        /* <DEDUP_REMOVED lines=30> */
.L_x_15:
        /* <DEDUP_REMOVED lines=11> */
.L_x_17:


//--------------------- .nv.shared._Z12swizzledGemmILi64ELi64ELi16ELi4ELi4ELi2EEvPKfS1_Pfiii --------------------------
	.section	.nv.shared._Z12swizzledGemmILi64ELi64ELi16ELi4ELi4ELi2EEvPKfS1_Pfiii,"aw",@nobits
	.sectionflags	@""
	.align	4
.nv.shared._Z12swizzledGemmILi64ELi64ELi16ELi4ELi4ELi2EEvPKfS1_Pfiii:
	.zero		9216


//--------------------- .nv.shared.reserved.0     --------------------------
	.section	.nv.shared.reserved.0,"aw",@nobits
	.weak		__nv_reservedSMEM_offset_0_alias
	.size		__nv_reservedSMEM_offset_0_alias, 0, 64
	.other		__nv_reservedSMEM_offset_0_alias,@"STO_CUDA_RESERVED_SHARED STV_DEFAULT"
__nv_reservedSMEM_offset_0_alias:
	.zero		0
	.zero		64


//--------------------- .nv.shared._Z10paddedGemmILi64ELi64ELi16ELi4ELi4EEvPKfS1_Pfiii --------------------------
	.section	.nv.shared._Z10paddedGemmILi64ELi64ELi16ELi4ELi4EEvPKfS1_Pfiii,"aw",@nobits
	.sectionflags	@""
	.align	4
.nv.shared._Z10paddedGemmILi64ELi64ELi16ELi4ELi4EEvPKfS1_Pfiii:
	.zero		9344


//--------------------- .nv.constant0._Z12swizzledGemmILi64ELi64ELi16ELi4ELi4ELi2EEvPKfS1_Pfiii --------------------------
	.section	.nv.constant0._Z12swizzledGemmILi64ELi64ELi16ELi4ELi4ELi2EEvPKfS1_Pfiii,"a",@progbits
	.sectionflags	@""
	.align	4
.nv.constant0._Z12swizzledGemmILi64ELi64ELi16ELi4ELi4ELi2EEvPKfS1_Pfiii:
	.zero		932


//--------------------- .nv.constant0._Z10paddedGemmILi64ELi64ELi16ELi4ELi4EEvPKfS1_Pfiii --------------------------
	.section	.nv.constant0._Z10paddedGemmILi64ELi64ELi16ELi4ELi4EEvPKfS1_Pfiii,"a",@progbits
	.sectionflags	@""
	.align	4
.nv.constant0._Z10paddedGemmILi64ELi64ELi16ELi4ELi4EEvPKfS1_Pfiii:
	.zero		932


//--------------------- SYMBOLS --------------------------

	.type		.nv.reservedSmem.offset0,@object
	.size		.nv.reservedSmem.offset0,0x4
	.type		.nv.reservedSmem.cap,@object
	.size		.nv.reservedSmem.cap,0x4
